// auto-generated by cutlass_sweep.sparse_gemm — config: {"arch": "sm_90", "cluster_m": 2, "cluster_n": 1, "dtype": "bf16", "tile_k": 128, "tile_m": 64, "tile_n": 256}
#include "cutlass/cutlass.h"
#include "cutlass/gemm/collective/collective_builder.hpp"
#include "cutlass/gemm/device/gemm_universal_adapter.h"
#include "cutlass/gemm/kernel/gemm_universal.hpp"
#include "cutlass/epilogue/collective/collective_builder.hpp"

using Elem = cutlass::bfloat16_t;
using Acc  = float;
using TileShape    = cute::Shape<cute::_64, cute::_256, cute::_128>;
using ClusterShape = cute::Shape<cute::_2, cute::_1, cute::_1>;

using CollectiveEpilogue = typename cutlass::epilogue::collective::CollectiveBuilder<
    cutlass::arch::Sm90, cutlass::arch::OpClassSparseTensorOp,
    TileShape, ClusterShape,
    cutlass::epilogue::collective::EpilogueTileAuto,
    Acc, Acc,
    Acc, cutlass::layout::ColumnMajor, 128 / cutlass::sizeof_bits<Acc>::value,
    Acc, cutlass::layout::ColumnMajor, 128 / cutlass::sizeof_bits<Acc>::value,
    cutlass::epilogue::collective::EpilogueScheduleAuto
  >::CollectiveOp;

using CollectiveMainloop = typename cutlass::gemm::collective::CollectiveBuilder<
    cutlass::arch::Sm90, cutlass::arch::OpClassSparseTensorOp,
    Elem, cutlass::layout::RowMajor, 128 / cutlass::sizeof_bits<Elem>::value,
    Elem, cutlass::layout::ColumnMajor, 128 / cutlass::sizeof_bits<Elem>::value,
    Acc,
    TileShape, ClusterShape,
    cutlass::gemm::collective::StageCountAutoCarveout<static_cast<int>(sizeof(typename CollectiveEpilogue::SharedStorage))>,
    cutlass::gemm::collective::KernelScheduleAuto
  >::CollectiveOp;

using GemmKernel = cutlass::gemm::kernel::GemmUniversal<
    cute::Shape<int,int,int,int>,
    CollectiveMainloop,
    CollectiveEpilogue
>;
using Gemm = cutlass::gemm::device::GemmUniversalAdapter<GemmKernel>;

auto* _anchor = &cutlass::device_kernel<GemmKernel>;


// ===== COMPILED SASS (sm_90a) =====

	.target	sm_90a

	.elftype	@"ET_EXEC"


//--------------------- .note.nv.tkinfo           --------------------------
	.section	.note.nv.tkinfo,"",@"SHT_NOTE"
	.sectionflags	@"SHF_NOTE_NV_TKINFO"
	.tkinfo
        /*0018*/ 	.word	0x00000002
        /*0030*/ 	.string	""
        /*0030*/ 	.string	"ptxas"
        /*0030*/ 	.string	"Cuda compilation tools, release 13.0, V13.0.88"
        /*0030*/ 	.string	"Build cuda_13.0.r13.0/compiler.36424714_0"
        /*0030*/ 	.string	"-arch sm_90a -m 64 "



//--------------------- .note.nv.cuinfo           --------------------------
	.section	.note.nv.cuinfo,"",@"SHT_NOTE"
	.sectionflags	@"SHF_NOTE_NV_CUINFO"
        /*0018*/ 	.short	0x0002
        /*001a*/ 	.short	0x005a
        /*001c*/ 	.short	0x0082
	.zero		2


//--------------------- .nv.info                  --------------------------
	.section	.nv.info,"",@"SHT_CUDA_INFO"
	.align	4


	//----- nvinfo : EIATTR_REGCOUNT
	.align		4
        /*0000*/ 	.byte	0x04, 0x2f
        /*0002*/ 	.short	(.L_12 - .L_11)
	.align		4
.L_11:
        /*0004*/ 	.word	index@(_ZN7cutlass13device_kernelINS_4gemm6kernel13GemmUniversalIN4cute5tupleIJiiiiEEENS1_10collective13CollectiveMmaINS1_40MainloopSm90TmaGmmaWarpSpecializedSparseILi3ENS5_IJNS4_1CILi2EEENSA_ILi1EEESC_EEENS1_32KernelTmaWarpSpecializedPingpongEEENS5_IJNSA_ILi64EEENSA_ILi256EEENSA_ILi128EEEEEENS_10bfloat16_tENS5_IJNS4_6LayoutINS5_IJiNS5_IJSB_iEEEiEEENS5_IJlNS5_IJSC_SB_EEElEEEEENSL_INS5_IJNS5_IJNS5_IJNSA_ILi8EEESB_NSA_ILi4EEEEEEiEEENS5_IJNS5_IJNSA_ILi16EEESB_SS_EEEiEEEiEEENS5_IJNS5_IJNS5_IJSI_SV_NSA_ILi2048EEEEEENSA_ILi8192EEEEEENS5_IJNS5_IJSC_NSA_ILi1024EEENSA_ILi32EEEEEElEEElEEEEEEEESK_NS5_IJlSC_lEEENS4_8TiledMMAINS4_8MMA_AtomIJNS4_4SM904GMMA6SPARSE29GMMA_64x256x32_F32BF16BF16_SSILNS1E_5MajorE0ELS1H_0ELNS1E_7ScaleInE1ELS1I_1ELNS1E_9SparseSelE0EEEEEENSL_INS5_IJSC_SC_SC_EEENS5_IJNSA_ILi0EEES1N_S1N_EEEEENS5_IJNS4_10UnderscoreES1Q_S1Q_EEEEENS4_13SM90_TMA_LOADENS4_14ComposedLayoutINS4_7SwizzleILi3ELi4ELi3EEENS4_25smem_sparse_ptr_flag_bitsILi2ELi16EEENSL_INS5_IJNS5_IJSC_SR_EEENS5_IJSB_SG_EEEEEENS5_IJNS5_IJS1N_SI_EEESO_EEEEEEEvNS4_8identityENS4_23SM90_TMA_LOAD_MULTICASTENS1U_IS1W_NS4_18smem_ptr_flag_bitsILi16EEENSL_INS5_IJSR_SG_EEENS5_IJSG_SC_EEEEEEEvS26_EENS_8epilogue10collective6detail29Sm90TmaWarpSpecializedAdapterINS2G_15DefaultEpilogueIfNS5_IJSC_llEEES2K_NS2F_6thread17LinearCombinationIfLi1EffLNS2L_9ScaleType4KindE0ELNS_15FloatRoundStyleE2EfEENS1_15EpilogueDefaultEEEEEvvEEEEvNT_6ParamsE)
        /*0008*/ 	.word	0x000000a8


	//----- nvinfo : EIATTR_FRAME_SIZE
	.align		4
.L_12:
        /*000c*/ 	.byte	0x04, 0x11
        /*000e*/ 	.short	(.L_14 - .L_13)
	.align		4
.L_13:
        /*0010*/ 	.word	index@(_ZN7cutlass13device_kernelINS_4gemm6kernel13GemmUniversalIN4cute5tupleIJiiiiEEENS1_10collective13CollectiveMmaINS1_40MainloopSm90TmaGmmaWarpSpecializedSparseILi3ENS5_IJNS4_1CILi2EEENSA_ILi1EEESC_EEENS1_32KernelTmaWarpSpecializedPingpongEEENS5_IJNSA_ILi64EEENSA_ILi256EEENSA_ILi128EEEEEENS_10bfloat16_tENS5_IJNS4_6LayoutINS5_IJiNS5_IJSB_iEEEiEEENS5_IJlNS5_IJSC_SB_EEElEEEEENSL_INS5_IJNS5_IJNS5_IJNSA_ILi8EEESB_NSA_ILi4EEEEEEiEEENS5_IJNS5_IJNSA_ILi16EEESB_SS_EEEiEEEiEEENS5_IJNS5_IJNS5_IJSI_SV_NSA_ILi2048EEEEEENSA_ILi8192EEEEEENS5_IJNS5_IJSC_NSA_ILi1024EEENSA_ILi32EEEEEElEEElEEEEEEEESK_NS5_IJlSC_lEEENS4_8TiledMMAINS4_8MMA_AtomIJNS4_4SM904GMMA6SPARSE29GMMA_64x256x32_F32BF16BF16_SSILNS1E_5MajorE0ELS1H_0ELNS1E_7ScaleInE1ELS1I_1ELNS1E_9SparseSelE0EEEEEENSL_INS5_IJSC_SC_SC_EEENS5_IJNSA_ILi0EEES1N_S1N_EEEEENS5_IJNS4_10UnderscoreES1Q_S1Q_EEEEENS4_13SM90_TMA_LOADENS4_14ComposedLayoutINS4_7SwizzleILi3ELi4ELi3EEENS4_25smem_sparse_ptr_flag_bitsILi2ELi16EEENSL_INS5_IJNS5_IJSC_SR_EEENS5_IJSB_SG_EEEEEENS5_IJNS5_IJS1N_SI_EEESO_EEEEEEEvNS4_8identityENS4_23SM90_TMA_LOAD_MULTICASTENS1U_IS1W_NS4_18smem_ptr_flag_bitsILi16EEENSL_INS5_IJSR_SG_EEENS5_IJSG_SC_EEEEEEEvS26_EENS_8epilogue10collective6detail29Sm90TmaWarpSpecializedAdapterINS2G_15DefaultEpilogueIfNS5_IJSC_llEEES2K_NS2F_6thread17LinearCombinationIfLi1EffLNS2L_9ScaleType4KindE0ELNS_15FloatRoundStyleE2EfEENS1_15EpilogueDefaultEEEEEvvEEEEvNT_6ParamsE)
        /*0014*/ 	.word	0x00000000


	//----- nvinfo : EIATTR_MIN_STACK_SIZE
	.align		4
.L_14:
        /*0018*/ 	.byte	0x04, 0x12
        /*001a*/ 	.short	(.L_16 - .L_15)
	.align		4
.L_15:
        /*001c*/ 	.word	index@(_ZN7cutlass13device_kernelINS_4gemm6kernel13GemmUniversalIN4cute5tupleIJiiiiEEENS1_10collective13CollectiveMmaINS1_40MainloopSm90TmaGmmaWarpSpecializedSparseILi3ENS5_IJNS4_1CILi2EEENSA_ILi1EEESC_EEENS1_32KernelTmaWarpSpecializedPingpongEEENS5_IJNSA_ILi64EEENSA_ILi256EEENSA_ILi128EEEEEENS_10bfloat16_tENS5_IJNS4_6LayoutINS5_IJiNS5_IJSB_iEEEiEEENS5_IJlNS5_IJSC_SB_EEElEEEEENSL_INS5_IJNS5_IJNS5_IJNSA_ILi8EEESB_NSA_ILi4EEEEEEiEEENS5_IJNS5_IJNSA_ILi16EEESB_SS_EEEiEEEiEEENS5_IJNS5_IJNS5_IJSI_SV_NSA_ILi2048EEEEEENSA_ILi8192EEEEEENS5_IJNS5_IJSC_NSA_ILi1024EEENSA_ILi32EEEEEElEEElEEEEEEEESK_NS5_IJlSC_lEEENS4_8TiledMMAINS4_8MMA_AtomIJNS4_4SM904GMMA6SPARSE29GMMA_64x256x32_F32BF16BF16_SSILNS1E_5MajorE0ELS1H_0ELNS1E_7ScaleInE1ELS1I_1ELNS1E_9SparseSelE0EEEEEENSL_INS5_IJSC_SC_SC_EEENS5_IJNSA_ILi0EEES1N_S1N_EEEEENS5_IJNS4_10UnderscoreES1Q_S1Q_EEEEENS4_13SM90_TMA_LOADENS4_14ComposedLayoutINS4_7SwizzleILi3ELi4ELi3EEENS4_25smem_sparse_ptr_flag_bitsILi2ELi16EEENSL_INS5_IJNS5_IJSC_SR_EEENS5_IJSB_SG_EEEEEENS5_IJNS5_IJS1N_SI_EEESO_EEEEEEEvNS4_8identityENS4_23SM90_TMA_LOAD_MULTICASTENS1U_IS1W_NS4_18smem_ptr_flag_bitsILi16EEENSL_INS5_IJSR_SG_EEENS5_IJSG_SC_EEEEEEEvS26_EENS_8epilogue10collective6detail29Sm90TmaWarpSpecializedAdapterINS2G_15DefaultEpilogueIfNS5_IJSC_llEEES2K_NS2F_6thread17LinearCombinationIfLi1EffLNS2L_9ScaleType4KindE0ELNS_15FloatRoundStyleE2EfEENS1_15EpilogueDefaultEEEEEvvEEEEvNT_6ParamsE)
        /*0020*/ 	.word	0x00000000
.L_16:


//--------------------- .nv.compat                --------------------------
	.section	.nv.compat,"",@"SHT_CUDA_COMPAT_INFO"
	.align	4
        /*0000*/ 	.byte	0x02, 0x09, 0x01, 0x00, 0x02, 0x02, 0x04, 0x00, 0x02, 0x05, 0x05, 0x00, 0x03, 0x07, 0x01, 0x01
        /*0010*/ 	.byte	0x02, 0x03, 0x01, 0x00, 0x02, 0x06, 0x01, 0x00, 0x04, 0x0b, 0x08, 0x00, 0x00, 0x00, 0x00, 0x00
        /*0020*/ 	.byte	0x00, 0x00, 0x00, 0x00


//--------------------- .nv.info._ZN7cutlass13device_kernelINS_4gemm6kernel13GemmUniversalIN4cute5tupleIJiiiiEEENS1_10collective13CollectiveMmaINS1_40MainloopSm90TmaGmmaWarpSpecializedSparseILi3ENS5_IJNS4_1CILi2EEENSA_ILi1EEESC_EEENS1_32KernelTmaWarpSpecializedPingpongEEENS5_IJNSA_ILi64EEENSA_ILi256EEENSA_ILi128EEEEEENS_10bfloat16_tENS5_IJNS4_6LayoutINS5_IJiNS5_IJSB_iEEEiEEENS5_IJlNS5_IJSC_SB_EEElEEEEENSL_INS5_IJNS5_IJNS5_IJNSA_ILi8EEESB_NSA_ILi4EEEEEEiEEENS5_IJNS5_IJNSA_ILi16EEESB_SS_EEEiEEEiEEENS5_IJNS5_IJNS5_IJSI_SV_NSA_ILi2048EEEEEENSA_ILi8192EEEEEENS5_IJNS5_IJSC_NSA_ILi1024EEENSA_ILi32EEEEEElEEElEEEEEEEESK_NS5_IJlSC_lEEENS4_8TiledMMAINS4_8MMA_AtomIJNS4_4SM904GMMA6SPARSE29GMMA_64x256x32_F32BF16BF16_SSILNS1E_5MajorE0ELS1H_0ELNS1E_7ScaleInE1ELS1I_1ELNS1E_9SparseSelE0EEEEEENSL_INS5_IJSC_SC_SC_EEENS5_IJNSA_ILi0EEES1N_S1N_EEEEENS5_IJNS4_10UnderscoreES1Q_S1Q_EEEEENS4_13SM90_TMA_LOADENS4_14ComposedLayoutINS4_7SwizzleILi3ELi4ELi3EEENS4_25smem_sparse_ptr_flag_bitsILi2ELi16EEENSL_INS5_IJNS5_IJSC_SR_EEENS5_IJSB_SG_EEEEEENS5_IJNS5_IJS1N_SI_EEESO_EEEEEEEvNS4_8identityENS4_23SM90_TMA_LOAD_MULTICASTENS1U_IS1W_NS4_18smem_ptr_flag_bitsILi16EEENSL_INS5_IJSR_SG_EEENS5_IJSG_SC_EEEEEEEvS26_EENS_8epilogue10collective6detail29Sm90TmaWarpSpecializedAdapterINS2G_15DefaultEpilogueIfNS5_IJSC_llEEES2K_NS2F_6thread17LinearCombinationIfLi1EffLNS2L_9ScaleType4KindE0ELNS_15FloatRoundStyleE2EfEENS1_15EpilogueDefaultEEEEEvvEEEEvNT_6ParamsE --------------------------
	.section	.nv.info._ZN7cutlass13device_kernelINS_4gemm6kernel13GemmUniversalIN4cute5tupleIJiiiiEEENS1_10collective13CollectiveMmaINS1_40MainloopSm90TmaGmmaWarpSpecializedSparseILi3ENS5_IJNS4_1CILi2EEENSA_ILi1EEESC_EEENS1_32KernelTmaWarpSpecializedPingpongEEENS5_IJNSA_ILi64EEENSA_ILi256EEENSA_ILi128EEEEEENS_10bfloat16_tENS5_IJNS4_6LayoutINS5_IJiNS5_IJSB_iEEEiEEENS5_IJlNS5_IJSC_SB_EEElEEEEENSL_INS5_IJNS5_IJNS5_IJNSA_ILi8EEESB_NSA_ILi4EEEEEEiEEENS5_IJNS5_IJNSA_ILi16EEESB_SS_EEEiEEEiEEENS5_IJNS5_IJNS5_IJSI_SV_NSA_ILi2048EEEEEENSA_ILi8192EEEEEENS5_IJNS5_IJSC_NSA_ILi1024EEENSA_ILi32EEEEEElEEElEEEEEEEESK_NS5_IJlSC_lEEENS4_8TiledMMAINS4_8MMA_AtomIJNS4_4SM904GMMA6SPARSE29GMMA_64x256x32_F32BF16BF16_SSILNS1E_5MajorE0ELS1H_0ELNS1E_7ScaleInE1ELS1I_1ELNS1E_9SparseSelE0EEEEEENSL_INS5_IJSC_SC_SC_EEENS5_IJNSA_ILi0EEES1N_S1N_EEEEENS5_IJNS4_10UnderscoreES1Q_S1Q_EEEEENS4_13SM90_TMA_LOADENS4_14ComposedLayoutINS4_7SwizzleILi3ELi4ELi3EEENS4_25smem_sparse_ptr_flag_bitsILi2ELi16EEENSL_INS5_IJNS5_IJSC_SR_EEENS5_IJSB_SG_EEEEEENS5_IJNS5_IJS1N_SI_EEESO_EEEEEEEvNS4_8identityENS4_23SM90_TMA_LOAD_MULTICASTENS1U_IS1W_NS4_18smem_ptr_flag_bitsILi16EEENSL_INS5_IJSR_SG_EEENS5_IJSG_SC_EEEEEEEvS26_EENS_8epilogue10collective6detail29Sm90TmaWarpSpecializedAdapterINS2G_15DefaultEpilogueIfNS5_IJSC_llEEES2K_NS2F_6thread17LinearCombinationIfLi1EffLNS2L_9ScaleType4KindE0ELNS_15FloatRoundStyleE2EfEENS1_15EpilogueDefaultEEEEEvvEEEEvNT_6ParamsE,"",@"SHT_CUDA_INFO"
	.sectionflags	@""
	.align	4


	//----- nvinfo : EIATTR_CUDA_API_VERSION
	.align		4
        /*0000*/ 	.byte	0x04, 0x37
        /*0002*/ 	.short	(.L_18 - .L_17)
.L_17:
        /*0004*/ 	.word	0x00000082


	//----- nvinfo : EIATTR_KPARAM_INFO
	.align		4
.L_18:
        /*0008*/ 	.byte	0x04, 0x17
        /*000a*/ 	.short	(.L_20 - .L_19)
.L_19:
        /*000c*/ 	.word	0x00000000
        /*0010*/ 	.short	0x0000
        /*0012*/ 	.short	0x0070
        /*0014*/ 	.byte	0x00, 0xf0, 0x01, 0x14


	//----- nvinfo : EIATTR_SPARSE_MMA_MASK
	.align		4
.L_20:
        /*0018*/ 	.byte	0x03, 0x50
        /*001a*/ 	.short	0x0002


	//----- nvinfo : EIATTR_MAXREG_COUNT
	.align		4
        /*001c*/ 	.byte	0x03, 0x1b
        /*001e*/ 	.short	0x00a8


	//----- nvinfo : EIATTR_NUM_BARRIERS
	.align		4
        /*0020*/ 	.byte	0x02, 0x4c
        /*0022*/ 	.byte	0x01
	.zero		1


	//----- nvinfo : EIATTR_MERCURY_ISA_VERSION
	.align		4
        /*0024*/ 	.byte	0x03, 0x5f
        /*0026*/ 	.short	0x0101


	//----- nvinfo : EIATTR_INT_WARP_WIDE_INSTR_OFFSETS
	.align		4
        /*0028*/ 	.byte	0x04, 0x31
        /*002a*/ 	.short	(.L_22 - .L_21)


	//   ....[0]....
.L_21:
        /*002c*/ 	.word	0x000004a0


	//   ....[1]....
        /*0030*/ 	.word	0x000005b0


	//   ....[2]....
        /*0034*/ 	.word	0x000005d0


	//   ....[3]....
        /*0038*/ 	.word	0x000005f0


	//   ....[4]....
        /*003c*/ 	.word	0x00000750


	//   ....[5]....
        /*0040*/ 	.word	0x00000760


	//   ....[6]....
        /*0044*/ 	.word	0x00000770


	//   ....[7]....
        /*0048*/ 	.word	0x00000790


	//----- nvinfo : EIATTR_COOP_GROUP_MASK_REGIDS
	.align		4
.L_22:
        /*004c*/ 	.byte	0x04, 0x29
        /*004e*/ 	.short	(.L_24 - .L_23)


	//   ....[0]....
.L_23:
        /*0050*/ 	.word	0xffffffff


	//   ....[1]....
        /*0054*/ 	.word	0xffffffff


	//   ....[2]....
        /*0058*/ 	.word	0xffffffff


	//   ....[3]....
        /*005c*/ 	.word	0xffffffff


	//   ....[4]....
        /*0060*/ 	.word	0xffffffff


	//   ....[5]....
        /*0064*/ 	.word	0xffffffff


	//   ....[6]....
        /*0068*/ 	.word	0xffffffff


	//----- nvinfo : EIATTR_COOP_GROUP_INSTR_OFFSETS
	.align		4
.L_24:
        /*006c*/ 	.byte	0x04, 0x28
        /*006e*/ 	.short	(.L_26 - .L_25)


	//   ....[0]....
.L_25:
        /*0070*/ 	.word	0x00000060


	//   ....[1]....
        /*0074*/ 	.word	0x00000070


	//   ....[2]....
        /*0078*/ 	.word	0x00000160


	//   ....[3]....
        /*007c*/ 	.word	0x000002e0


	//   ....[4]....
        /*0080*/ 	.word	0x00000320


	//   ....[5]....
        /*0084*/ 	.word	0x000003b0


	//   ....[6]....
        /*0088*/ 	.word	0x00000920


	//----- nvinfo : EIATTR_REG_RECONFIG
	.align		4
.L_26:
        /*008c*/ 	.byte	0x01, 0x54
	.zero		2


	//----- nvinfo : EIATTR_MBARRIER_INSTR_OFFSETS
	.align		4
        /*0090*/ 	.byte	0x04, 0x39
        /*0092*/ 	.short	(.L_28 - .L_27)


	//   ....[0]....
.L_27:
        /*0094*/ 	.word	0x00000260
        /*0098*/ 	.word	0x000000ff
        /*009c*/ 	.word	0x00000000
        /*00a0*/ 	.short	0x0100
        /*00a2*/ 	.byte	0x08
	.zero		1


	//   ....[1]....
        /*00a4*/ 	.word	0x00000270
        /*00a8*/ 	.word	0x000000ff
        /*00ac*/ 	.word	0x00000018
        /*00b0*/ 	.short	0x0100
        /*00b2*/ 	.byte	0x08
	.zero		1


	//   ....[2]....
        /*00b4*/ 	.word	0x00000280
        /*00b8*/ 	.word	0x000000ff
        /*00bc*/ 	.word	0x00000008
        /*00c0*/ 	.short	0x0100
        /*00c2*/ 	.byte	0x08
	.zero		1


	//   ....[3]....
        /*00c4*/ 	.word	0x00000290
        /*00c8*/ 	.word	0x000000ff
        /*00cc*/ 	.word	0x00000020
        /*00d0*/ 	.short	0x0100
        /*00d2*/ 	.byte	0x08
	.zero		1


	//   ....[4]....
        /*00d4*/ 	.word	0x000002a0
        /*00d8*/ 	.word	0x000000ff
        /*00dc*/ 	.word	0x00000010
        /*00e0*/ 	.short	0x0100
        /*00e2*/ 	.byte	0x08
	.zero		1


	//   ....[5]....
        /*00e4*/ 	.word	0x000002b0
        /*00e8*/ 	.word	0x000000ff
        /*00ec*/ 	.word	0x00000028
        /*00f0*/ 	.short	0x0100
        /*00f2*/ 	.byte	0x08
	.zero		1


	//   ....[6]....
        /*00f4*/ 	.word	0x000007e0
        /*00f8*/ 	.word	0x000000ff
        /*00fc*/ 	.word	0x00000060
        /*0100*/ 	.short	0x0100
        /*0102*/ 	.byte	0x08
	.zero		1


	//   ....[7]....
        /*0104*/ 	.word	0x00000880
        /*0108*/ 	.word	0x000000ff
        /*010c*/ 	.word	0x00000068
        /*0110*/ 	.short	0x0100
        /*0112*/ 	.byte	0x08
	.zero		1


	//   ....[8]....
        /*0114*/ 	.word	0x000008a0
        /*0118*/ 	.word	0x000000ff
        /*011c*/ 	.word	0x00000040
        /*0120*/ 	.short	0x0100
        /*0122*/ 	.byte	0x09
	.zero		1


	//   ....[9]....
        /*0124*/ 	.word	0x000008b0
        /*0128*/ 	.word	0x000000ff
        /*012c*/ 	.word	0x00000048
        /*0130*/ 	.short	0x0100
        /*0132*/ 	.byte	0x09
	.zero		1


	//   ....[10]....
        /*0134*/ 	.word	0x000008c0
        /*0138*/ 	.word	0x000000ff
        /*013c*/ 	.word	0x00000050
        /*0140*/ 	.short	0x0100
        /*0142*/ 	.byte	0x09
	.zero		1


	//   ....[11]....
        /*0144*/ 	.word	0x000008d0
        /*0148*/ 	.word	0x000000ff
        /*014c*/ 	.word	0x00000058
        /*0150*/ 	.short	0x0100
        /*0152*/ 	.byte	0x09
	.zero		1


	//   ....[12]....
        /*0154*/ 	.word	0x000016b0
        /*0158*/ 	.word	0x000000ff
        /*015c*/ 	.word	0xfffffff8
        /*0160*/ 	.short	0x010a
        /*0162*/ 	.byte	0x0c
	.zero		1


	//   ....[13]....
        /*0164*/ 	.word	0x00001b80
        /*0168*/ 	.word	0x000000ff
        /*016c*/ 	.word	0x00000000
        /*0170*/ 	.short	0x010a
        /*0172*/ 	.byte	0x08
	.zero		1


	//   ....[14]....
        /*0174*/ 	.word	0x00001be0
        /*0178*/ 	.word	0x000000ff
        /*017c*/ 	.word	0x00000000
        /*0180*/ 	.short	0x010a
        /*0182*/ 	.byte	0x08
	.zero		1


	//   ....[15]....
        /*0184*/ 	.word	0x00001ea0
        /*0188*/ 	.word	0x00000098
        /*018c*/ 	.word	0x00000000
        /*0190*/ 	.short	0x0101
        /*0192*/ 	.byte	0x3f
	.zero		1


	//   ....[16]....
        /*0194*/ 	.word	0x00002030
        /*0198*/ 	.word	0x00000016
        /*019c*/ 	.word	0x00000000
        /*01a0*/ 	.short	0x0101
        /*01a2*/ 	.byte	0x14
	.zero		1


	//   ....[17]....
        /*01a4*/ 	.word	0x00002080
        /*01a8*/ 	.word	0x000000ff
        /*01ac*/ 	.word	0x00000008
        /*01b0*/ 	.short	0x010a
        /*01b2*/ 	.byte	0x0c
	.zero		1


	//   ....[18]....
        /*01b4*/ 	.word	0x0000b4b0
        /*01b8*/ 	.word	0x00000004
        /*01bc*/ 	.word	0x00000000
        /*01c0*/ 	.short	0x0101
        /*01c2*/ 	.byte	0x14
	.zero		1


	//   ....[19]....
        /*01c4*/ 	.word	0x0000be00
        /*01c8*/ 	.word	0x00000014
        /*01cc*/ 	.word	0x00000018
        /*01d0*/ 	.short	0x010a
        /*01d2*/ 	.byte	0x3f
	.zero		1


	//   ....[20]....
        /*01d4*/ 	.word	0x0000c2c0
        /*01d8*/ 	.word	0x0000000a
        /*01dc*/ 	.word	0x00000068
        /*01e0*/ 	.short	0x0101
        /*01e2*/ 	.byte	0x3f
	.zero		1


	//   ....[21]....
        /*01e4*/ 	.word	0x0000ca30
        /*01e8*/ 	.word	0x00000007
        /*01ec*/ 	.word	0x00000000
        /*01f0*/ 	.short	0x010a
        /*01f2*/ 	.byte	0x3f
	.zero		1


	//   ....[22]....
        /*01f4*/ 	.word	0x0000cab0
        /*01f8*/ 	.word	0x00000006
        /*01fc*/ 	.word	0x00000000
        /*0200*/ 	.short	0x010a
        /*0202*/ 	.byte	0x3f
	.zero		1


	//   ....[23]....
        /*0204*/ 	.word	0x0000cb40
        /*0208*/ 	.word	0x00000003
        /*020c*/ 	.word	0x00000000
        /*0210*/ 	.short	0x010a
        /*0212*/ 	.byte	0x3f
	.zero		1


	//   ....[24]....
        /*0214*/ 	.word	0x0000cbb0
        /*0218*/ 	.word	0x00000016
        /*021c*/ 	.word	0xfffffff8
        /*0220*/ 	.short	0x010a
        /*0222*/ 	.byte	0x3f
	.zero		1


	//   ....[25]....
        /*0224*/ 	.word	0x0000cc10
        /*0228*/ 	.word	0x0000009a
        /*022c*/ 	.word	0x00000000
        /*0230*/ 	.short	0x010a
        /*0232*/ 	.byte	0x3f
	.zero		1


	//   ....[26]....
        /*0234*/ 	.word	0x0000cc70
        /*0238*/ 	.word	0x00000016
        /*023c*/ 	.word	0x00000008
        /*0240*/ 	.short	0x010a
        /*0242*/ 	.byte	0x3f
	.zero		1


	//   ....[27]....
        /*0244*/ 	.word	0x0000cd40
        /*0248*/ 	.word	0x00000014
        /*024c*/ 	.word	0x00000018
        /*0250*/ 	.short	0x010a
        /*0252*/ 	.byte	0x3f
	.zero		1


	//   ....[28]....
        /*0254*/ 	.word	0x0000ce20
        /*0258*/ 	.word	0x00000007
        /*025c*/ 	.word	0x00000000
        /*0260*/ 	.short	0x010a
        /*0262*/ 	.byte	0x3f
	.zero		1


	//   ....[29]....
        /*0264*/ 	.word	0x0000ce70
        /*0268*/ 	.word	0x00000006
        /*026c*/ 	.word	0x00000000
        /*0270*/ 	.short	0x010a
        /*0272*/ 	.byte	0x3f
	.zero		1


	//----- nvinfo : EIATTR_NUM_MBARRIERS
	.align		4
.L_28:
        /*0274*/ 	.byte	0x03, 0x38
        /*0276*/ 	.short	0x000c


	//----- nvinfo : EIATTR_EXIT_INSTR_OFFSETS
	.align		4
        /*0278*/ 	.byte	0x04, 0x1c
        /*027a*/ 	.short	(.L_30 - .L_29)


	//   ....[0]....
.L_29:
        /*027c*/ 	.word	0x00001370


	//   ....[1]....
        /*0280*/ 	.word	0x000013d0


	//   ....[2]....
        /*0284*/ 	.word	0x0000bac0


	//   ....[3]....
        /*0288*/ 	.word	0x0000baf0


	//   ....[4]....
        /*028c*/ 	.word	0x0000cb90


	//----- nvinfo : EIATTR_MAX_THREADS
	.align		4
.L_30:
        /*0290*/ 	.byte	0x04, 0x05
        /*0292*/ 	.short	(.L_32 - .L_31)
.L_31:
        /*0294*/ 	.word	0x00000180
        /*0298*/ 	.word	0x00000001
        /*029c*/ 	.word	0x00000001


	//----- nvinfo : EIATTR_CRS_STACK_SIZE
	.align		4
.L_32:
        /*02a0*/ 	.byte	0x04, 0x1e
        /*02a2*/ 	.short	(.L_34 - .L_33)
.L_33:
        /*02a4*/ 	.word	0x00000000


	//----- nvinfo : EIATTR_CBANK_PARAM_SIZE
	.align		4
.L_34:
        /*02a8*/ 	.byte	0x03, 0x19
        /*02aa*/ 	.short	0x0570


	//----- nvinfo : EIATTR_PARAM_CBANK
	.align		4
        /*02ac*/ 	.byte	0x04, 0x0a
        /*02ae*/ 	.short	(.L_36 - .L_35)
	.align		4
.L_35:
        /*02b0*/ 	.word	index@(.nv.constant0._ZN7cutlass13device_kernelINS_4gemm6kernel13GemmUniversalIN4cute5tupleIJiiiiEEENS1_10collective13CollectiveMmaINS1_40MainloopSm90TmaGmmaWarpSpecializedSparseILi3ENS5_IJNS4_1CILi2EEENSA_ILi1EEESC_EEENS1_32KernelTmaWarpSpecializedPingpongEEENS5_IJNSA_ILi64EEENSA_ILi256EEENSA_ILi128EEEEEENS_10bfloat16_tENS5_IJNS4_6LayoutINS5_IJiNS5_IJSB_iEEEiEEENS5_IJlNS5_IJSC_SB_EEElEEEEENSL_INS5_IJNS5_IJNS5_IJNSA_ILi8EEESB_NSA_ILi4EEEEEEiEEENS5_IJNS5_IJNSA_ILi16EEESB_SS_EEEiEEEiEEENS5_IJNS5_IJNS5_IJSI_SV_NSA_ILi2048EEEEEENSA_ILi8192EEEEEENS5_IJNS5_IJSC_NSA_ILi1024EEENSA_ILi32EEEEEElEEElEEEEEEEESK_NS5_IJlSC_lEEENS4_8TiledMMAINS4_8MMA_AtomIJNS4_4SM904GMMA6SPARSE29GMMA_64x256x32_F32BF16BF16_SSILNS1E_5MajorE0ELS1H_0ELNS1E_7ScaleInE1ELS1I_1ELNS1E_9SparseSelE0EEEEEENSL_INS5_IJSC_SC_SC_EEENS5_IJNSA_ILi0EEES1N_S1N_EEEEENS5_IJNS4_10UnderscoreES1Q_S1Q_EEEEENS4_13SM90_TMA_LOADENS4_14ComposedLayoutINS4_7SwizzleILi3ELi4ELi3EEENS4_25smem_sparse_ptr_flag_bitsILi2ELi16EEENSL_INS5_IJNS5_IJSC_SR_EEENS5_IJSB_SG_EEEEEENS5_IJNS5_IJS1N_SI_EEESO_EEEEEEEvNS4_8identityENS4_23SM90_TMA_LOAD_MULTICASTENS1U_IS1W_NS4_18smem_ptr_flag_bitsILi16EEENSL_INS5_IJSR_SG_EEENS5_IJSG_SC_EEEEEEEvS26_EENS_8epilogue10collective6detail29Sm90TmaWarpSpecializedAdapterINS2G_15DefaultEpilogueIfNS5_IJSC_llEEES2K_NS2F_6thread17LinearCombinationIfLi1EffLNS2L_9ScaleType4KindE0ELNS_15FloatRoundStyleE2EfEENS1_15EpilogueDefaultEEEEEvvEEEEvNT_6ParamsE)
        /*02b4*/ 	.short	0x0210
        /*02b6*/ 	.short	0x0570


	//----- nvinfo : EIATTR_SW_WAR
	.align		4
.L_36:
        /*02b8*/ 	.byte	0x04, 0x36
        /*02ba*/ 	.short	(.L_38 - .L_37)
.L_37:
        /*02bc*/ 	.word	0x00000008
.L_38:


//--------------------- .nv.callgraph             --------------------------
	.section	.nv.callgraph,"",@"SHT_CUDA_CALLGRAPH"
	.align	4
	.sectionentsize	8
	.align		4
        /*0000*/ 	.word	0x00000000
	.align		4
        /*0004*/ 	.word	0xffffffff
	.align		4
        /*0008*/ 	.word	0x00000000
	.align		4
        /*000c*/ 	.word	0xfffffffe
	.align		4
        /*0010*/ 	.word	0x00000000
	.align		4
        /*0014*/ 	.word	0xfffffffd
	.align		4
        /*0018*/ 	.word	0x00000000
	.align		4
        /*001c*/ 	.word	0xfffffffc


//--------------------- .nv.constant4             --------------------------
	.section	.nv.constant4,"a",@progbits
	.align	8
	.align		8
.nv.constant4:
        /*0000*/ 	.dword	_ZN39_INTERNAL_66b5c2ca_4_k_cu_4d80ba10_38394cuda3std3__45__cpo5beginE
	.align		8
        /*0008*/ 	.dword	_ZN39_INTERNAL_66b5c2ca_4_k_cu_4d80ba10_38394cuda3std3__45__cpo3endE
	.align		8
        /*0010*/ 	.dword	_ZN39_INTERNAL_66b5c2ca_4_k_cu_4d80ba10_38394cuda3std3__45__cpo6cbeginE
	.align		8
        /*0018*/ 	.dword	_ZN39_INTERNAL_66b5c2ca_4_k_cu_4d80ba10_38394cuda3std3__45__cpo4cendE
	.align		8
        /*0020*/ 	.dword	_ZN39_INTERNAL_66b5c2ca_4_k_cu_4d80ba10_38394cuda3std3__441_GLOBAL__N__66b5c2ca_4_k_cu_4d80ba10_38396ignoreE
	.align		8
        /*0028*/ 	.dword	_ZN39_INTERNAL_66b5c2ca_4_k_cu_4d80ba10_38394cuda3std3__419piecewise_constructE
	.align		8
        /*0030*/ 	.dword	_ZN39_INTERNAL_66b5c2ca_4_k_cu_4d80ba10_38394cuda3std3__48in_placeE
	.align		8
        /*0038*/ 	.dword	_ZN39_INTERNAL_66b5c2ca_4_k_cu_4d80ba10_38394cuda3std6ranges3__45__cpo4swapE
	.align		8
        /*0040*/ 	.dword	_ZN39_INTERNAL_66b5c2ca_4_k_cu_4d80ba10_38394cuda3std6ranges3__45__cpo9iter_moveE
	.align		8
        /*0048*/ 	.dword	_ZN39_INTERNAL_66b5c2ca_4_k_cu_4d80ba10_38394cute7productE
	.align		8
        /*0050*/ 	.dword	_ZN39_INTERNAL_66b5c2ca_4_k_cu_4d80ba10_38394cute1_E


//--------------------- .text._ZN7cutlass13device_kernelINS_4gemm6kernel13GemmUniversalIN4cute5tupleIJiiiiEEENS1_10collective13CollectiveMmaINS1_40MainloopSm90TmaGmmaWarpSpecializedSparseILi3ENS5_IJNS4_1CILi2EEENSA_ILi1EEESC_EEENS1_32KernelTmaWarpSpecializedPingpongEEENS5_IJNSA_ILi64EEENSA_ILi256EEENSA_ILi128EEEEEENS_10bfloat16_tENS5_IJNS4_6LayoutINS5_IJiNS5_IJSB_iEEEiEEENS5_IJlNS5_IJSC_SB_EEElEEEEENSL_INS5_IJNS5_IJNS5_IJNSA_ILi8EEESB_NSA_ILi4EEEEEEiEEENS5_IJNS5_IJNSA_ILi16EEESB_SS_EEEiEEEiEEENS5_IJNS5_IJNS5_IJSI_SV_NSA_ILi2048EEEEEENSA_ILi8192EEEEEENS5_IJNS5_IJSC_NSA_ILi1024EEENSA_ILi32EEEEEElEEElEEEEEEEESK_NS5_IJlSC_lEEENS4_8TiledMMAINS4_8MMA_AtomIJNS4_4SM904GMMA6SPARSE29GMMA_64x256x32_F32BF16BF16_SSILNS1E_5MajorE0ELS1H_0ELNS1E_7ScaleInE1ELS1I_1ELNS1E_9SparseSelE0EEEEEENSL_INS5_IJSC_SC_SC_EEENS5_IJNSA_ILi0EEES1N_S1N_EEEEENS5_IJNS4_10UnderscoreES1Q_S1Q_EEEEENS4_13SM90_TMA_LOADENS4_14ComposedLayoutINS4_7SwizzleILi3ELi4ELi3EEENS4_25smem_sparse_ptr_flag_bitsILi2ELi16EEENSL_INS5_IJNS5_IJSC_SR_EEENS5_IJSB_SG_EEEEEENS5_IJNS5_IJS1N_SI_EEESO_EEEEEEEvNS4_8identityENS4_23SM90_TMA_LOAD_MULTICASTENS1U_IS1W_NS4_18smem_ptr_flag_bitsILi16EEENSL_INS5_IJSR_SG_EEENS5_IJSG_SC_EEEEEEEvS26_EENS_8epilogue10collective6detail29Sm90TmaWarpSpecializedAdapterINS2G_15DefaultEpilogueIfNS5_IJSC_llEEES2K_NS2F_6thread17LinearCombinationIfLi1EffLNS2L_9ScaleType4KindE0ELNS_15FloatRoundStyleE2EfEENS1_15EpilogueDefaultEEEEEvvEEEEvNT_6ParamsE --------------------------
	.section	.text._ZN7cutlass13device_kernelINS_4gemm6kernel13GemmUniversalIN4cute5tupleIJiiiiEEENS1_10collective13CollectiveMmaINS1_40MainloopSm90TmaGmmaWarpSpecializedSparseILi3ENS5_IJNS4_1CILi2EEENSA_ILi1EEESC_EEENS1_32KernelTmaWarpSpecializedPingpongEEENS5_IJNSA_ILi64EEENSA_ILi256EEENSA_ILi128EEEEEENS_10bfloat16_tENS5_IJNS4_6LayoutINS5_IJiNS5_IJSB_iEEEiEEENS5_IJlNS5_IJSC_SB_EEElEEEEENSL_INS5_IJNS5_IJNS5_IJNSA_ILi8EEESB_NSA_ILi4EEEEEEiEEENS5_IJNS5_IJNSA_ILi16EEESB_SS_EEEiEEEiEEENS5_IJNS5_IJNS5_IJSI_SV_NSA_ILi2048EEEEEENSA_ILi8192EEEEEENS5_IJNS5_IJSC_NSA_ILi1024EEENSA_ILi32EEEEEElEEElEEEEEEEESK_NS5_IJlSC_lEEENS4_8TiledMMAINS4_8MMA_AtomIJNS4_4SM904GMMA6SPARSE29GMMA_64x256x32_F32BF16BF16_SSILNS1E_5MajorE0ELS1H_0ELNS1E_7ScaleInE1ELS1I_1ELNS1E_9SparseSelE0EEEEEENSL_INS5_IJSC_SC_SC_EEENS5_IJNSA_ILi0EEES1N_S1N_EEEEENS5_IJNS4_10UnderscoreES1Q_S1Q_EEEEENS4_13SM90_TMA_LOADENS4_14ComposedLayoutINS4_7SwizzleILi3ELi4ELi3EEENS4_25smem_sparse_ptr_flag_bitsILi2ELi16EEENSL_INS5_IJNS5_IJSC_SR_EEENS5_IJSB_SG_EEEEEENS5_IJNS5_IJS1N_SI_EEESO_EEEEEEEvNS4_8identityENS4_23SM90_TMA_LOAD_MULTICASTENS1U_IS1W_NS4_18smem_ptr_flag_bitsILi16EEENSL_INS5_IJSR_SG_EEENS5_IJSG_SC_EEEEEEEvS26_EENS_8epilogue10collective6detail29Sm90TmaWarpSpecializedAdapterINS2G_15DefaultEpilogueIfNS5_IJSC_llEEES2K_NS2F_6thread17LinearCombinationIfLi1EffLNS2L_9ScaleType4KindE0ELNS_15FloatRoundStyleE2EfEENS1_15EpilogueDefaultEEEEEvvEEEEvNT_6ParamsE,"ax",@progbits
	.align	128
.text._ZN7cutlass13device_kernelINS_4gemm6kernel13GemmUniversalIN4cute5tupleIJiiiiEEENS1_10collective13CollectiveMmaINS1_40MainloopSm90TmaGmmaWarpSpecializedSparseILi3ENS5_IJNS4_1CILi2EEENSA_ILi1EEESC_EEENS1_32KernelTmaWarpSpecializedPingpongEEENS5_IJNSA_ILi64EEENSA_ILi256EEENSA_ILi128EEEEEENS_10bfloat16_tENS5_IJNS4_6LayoutINS5_IJiNS5_IJSB_iEEEiEEENS5_IJlNS5_IJSC_SB_EEElEEEEENSL_INS5_IJNS5_IJNS5_IJNSA_ILi8EEESB_NSA_ILi4EEEEEEiEEENS5_IJNS5_IJNSA_ILi16EEESB_SS_EEEiEEEiEEENS5_IJNS5_IJNS5_IJSI_SV_NSA_ILi2048EEEEEENSA_ILi8192EEEEEENS5_IJNS5_IJSC_NSA_ILi1024EEENSA_ILi32EEEEEElEEElEEEEEEEESK_NS5_IJlSC_lEEENS4_8TiledMMAINS4_8MMA_AtomIJNS4_4SM904GMMA6SPARSE29GMMA_64x256x32_F32BF16BF16_SSILNS1E_5MajorE0ELS1H_0ELNS1E_7ScaleInE1ELS1I_1ELNS1E_9SparseSelE0EEEEEENSL_INS5_IJSC_SC_SC_EEENS5_IJNSA_ILi0EEES1N_S1N_EEEEENS5_IJNS4_10UnderscoreES1Q_S1Q_EEEEENS4_13SM90_TMA_LOADENS4_14ComposedLayoutINS4_7SwizzleILi3ELi4ELi3EEENS4_25smem_sparse_ptr_flag_bitsILi2ELi16EEENSL_INS5_IJNS5_IJSC_SR_EEENS5_IJSB_SG_EEEEEENS5_IJNS5_IJS1N_SI_EEESO_EEEEEEEvNS4_8identityENS4_23SM90_TMA_LOAD_MULTICASTENS1U_IS1W_NS4_18smem_ptr_flag_bitsILi16EEENSL_INS5_IJSR_SG_EEENS5_IJSG_SC_EEEEEEEvS26_EENS_8epilogue10collective6detail29Sm90TmaWarpSpecializedAdapterINS2G_15DefaultEpilogueIfNS5_IJSC_llEEES2K_NS2F_6thread17LinearCombinationIfLi1EffLNS2L_9ScaleType4KindE0ELNS_15FloatRoundStyleE2EfEENS1_15EpilogueDefaultEEEEEvvEEEEvNT_6ParamsE:
        .type           _ZN7cutlass13device_kernelINS_4gemm6kernel13GemmUniversalIN4cute5tupleIJiiiiEEENS1_10collective13CollectiveMmaINS1_40MainloopSm90TmaGmmaWarpSpecializedSparseILi3ENS5_IJNS4_1CILi2EEENSA_ILi1EEESC_EEENS1_32KernelTmaWarpSpecializedPingpongEEENS5_IJNSA_ILi64EEENSA_ILi256EEENSA_ILi128EEEEEENS_10bfloat16_tENS5_IJNS4_6LayoutINS5_IJiNS5_IJSB_iEEEiEEENS5_IJlNS5_IJSC_SB_EEElEEEEENSL_INS5_IJNS5_IJNS5_IJNSA_ILi8EEESB_NSA_ILi4EEEEEEiEEENS5_IJNS5_IJNSA_ILi16EEESB_SS_EEEiEEEiEEENS5_IJNS5_IJNS5_IJSI_SV_NSA_ILi2048EEEEEENSA_ILi8192EEEEEENS5_IJNS5_IJSC_NSA_ILi1024EEENSA_ILi32EEEEEElEEElEEEEEEEESK_NS5_IJlSC_lEEENS4_8TiledMMAINS4_8MMA_AtomIJNS4_4SM904GMMA6SPARSE29GMMA_64x256x32_F32BF16BF16_SSILNS1E_5MajorE0ELS1H_0ELNS1E_7ScaleInE1ELS1I_1ELNS1E_9SparseSelE0EEEEEENSL_INS5_IJSC_SC_SC_EEENS5_IJNSA_ILi0EEES1N_S1N_EEEEENS5_IJNS4_10UnderscoreES1Q_S1Q_EEEEENS4_13SM90_TMA_LOADENS4_14ComposedLayoutINS4_7SwizzleILi3ELi4ELi3EEENS4_25smem_sparse_ptr_flag_bitsILi2ELi16EEENSL_INS5_IJNS5_IJSC_SR_EEENS5_IJSB_SG_EEEEEENS5_IJNS5_IJS1N_SI_EEESO_EEEEEEEvNS4_8identityENS4_23SM90_TMA_LOAD_MULTICASTENS1U_IS1W_NS4_18smem_ptr_flag_bitsILi16EEENSL_INS5_IJSR_SG_EEENS5_IJSG_SC_EEEEEEEvS26_EENS_8epilogue10collective6detail29Sm90TmaWarpSpecializedAdapterINS2G_15DefaultEpilogueIfNS5_IJSC_llEEES2K_NS2F_6thread17LinearCombinationIfLi1EffLNS2L_9ScaleType4KindE0ELNS_15FloatRoundStyleE2EfEENS1_15EpilogueDefaultEEEEEvvEEEEvNT_6ParamsE,@function
        .size           _ZN7cutlass13device_kernelINS_4gemm6kernel13GemmUniversalIN4cute5tupleIJiiiiEEENS1_10collective13CollectiveMmaINS1_40MainloopSm90TmaGmmaWarpSpecializedSparseILi3ENS5_IJNS4_1CILi2EEENSA_ILi1EEESC_EEENS1_32KernelTmaWarpSpecializedPingpongEEENS5_IJNSA_ILi64EEENSA_ILi256EEENSA_ILi128EEEEEENS_10bfloat16_tENS5_IJNS4_6LayoutINS5_IJiNS5_IJSB_iEEEiEEENS5_IJlNS5_IJSC_SB_EEElEEEEENSL_INS5_IJNS5_IJNS5_IJNSA_ILi8EEESB_NSA_ILi4EEEEEEiEEENS5_IJNS5_IJNSA_ILi16EEESB_SS_EEEiEEEiEEENS5_IJNS5_IJNS5_IJSI_SV_NSA_ILi2048EEEEEENSA_ILi8192EEEEEENS5_IJNS5_IJSC_NSA_ILi1024EEENSA_ILi32EEEEEElEEElEEEEEEEESK_NS5_IJlSC_lEEENS4_8TiledMMAINS4_8MMA_AtomIJNS4_4SM904GMMA6SPARSE29GMMA_64x256x32_F32BF16BF16_SSILNS1E_5MajorE0ELS1H_0ELNS1E_7ScaleInE1ELS1I_1ELNS1E_9SparseSelE0EEEEEENSL_INS5_IJSC_SC_SC_EEENS5_IJNSA_ILi0EEES1N_S1N_EEEEENS5_IJNS4_10UnderscoreES1Q_S1Q_EEEEENS4_13SM90_TMA_LOADENS4_14ComposedLayoutINS4_7SwizzleILi3ELi4ELi3EEENS4_25smem_sparse_ptr_flag_bitsILi2ELi16EEENSL_INS5_IJNS5_IJSC_SR_EEENS5_IJSB_SG_EEEEEENS5_IJNS5_IJS1N_SI_EEESO_EEEEEEEvNS4_8identityENS4_23SM90_TMA_LOAD_MULTICASTENS1U_IS1W_NS4_18smem_ptr_flag_bitsILi16EEENSL_INS5_IJSR_SG_EEENS5_IJSG_SC_EEEEEEEvS26_EENS_8epilogue10collective6detail29Sm90TmaWarpSpecializedAdapterINS2G_15DefaultEpilogueIfNS5_IJSC_llEEES2K_NS2F_6thread17LinearCombinationIfLi1EffLNS2L_9ScaleType4KindE0ELNS_15FloatRoundStyleE2EfEENS1_15EpilogueDefaultEEEEEvvEEEEvNT_6ParamsE,(.L_x_318 - _ZN7cutlass13device_kernelINS_4gemm6kernel13GemmUniversalIN4cute5tupleIJiiiiEEENS1_10collective13CollectiveMmaINS1_40MainloopSm90TmaGmmaWarpSpecializedSparseILi3ENS5_IJNS4_1CILi2EEENSA_ILi1EEESC_EEENS1_32KernelTmaWarpSpecializedPingpongEEENS5_IJNSA_ILi64EEENSA_ILi256EEENSA_ILi128EEEEEENS_10bfloat16_tENS5_IJNS4_6LayoutINS5_IJiNS5_IJSB_iEEEiEEENS5_IJlNS5_IJSC_SB_EEElEEEEENSL_INS5_IJNS5_IJNS5_IJNSA_ILi8EEESB_NSA_ILi4EEEEEEiEEENS5_IJNS5_IJNSA_ILi16EEESB_SS_EEEiEEEiEEENS5_IJNS5_IJNS5_IJSI_SV_NSA_ILi2048EEEEEENSA_ILi8192EEEEEENS5_IJNS5_IJSC_NSA_ILi1024EEENSA_ILi32EEEEEElEEElEEEEEEEESK_NS5_IJlSC_lEEENS4_8TiledMMAINS4_8MMA_AtomIJNS4_4SM904GMMA6SPARSE29GMMA_64x256x32_F32BF16BF16_SSILNS1E_5MajorE0ELS1H_0ELNS1E_7ScaleInE1ELS1I_1ELNS1E_9SparseSelE0EEEEEENSL_INS5_IJSC_SC_SC_EEENS5_IJNSA_ILi0EEES1N_S1N_EEEEENS5_IJNS4_10UnderscoreES1Q_S1Q_EEEEENS4_13SM90_TMA_LOADENS4_14ComposedLayoutINS4_7SwizzleILi3ELi4ELi3EEENS4_25smem_sparse_ptr_flag_bitsILi2ELi16EEENSL_INS5_IJNS5_IJSC_SR_EEENS5_IJSB_SG_EEEEEENS5_IJNS5_IJS1N_SI_EEESO_EEEEEEEvNS4_8identityENS4_23SM90_TMA_LOAD_MULTICASTENS1U_IS1W_NS4_18smem_ptr_flag_bitsILi16EEENSL_INS5_IJSR_SG_EEENS5_IJSG_SC_EEEEEEEvS26_EENS_8epilogue10collective6detail29Sm90TmaWarpSpecializedAdapterINS2G_15DefaultEpilogueIfNS5_IJSC_llEEES2K_NS2F_6thread17LinearCombinationIfLi1EffLNS2L_9ScaleType4KindE0ELNS_15FloatRoundStyleE2EfEENS1_15EpilogueDefaultEEEEEvvEEEEvNT_6ParamsE)
        .other          _ZN7cutlass13device_kernelINS_4gemm6kernel13GemmUniversalIN4cute5tupleIJiiiiEEENS1_10collective13CollectiveMmaINS1_40MainloopSm90TmaGmmaWarpSpecializedSparseILi3ENS5_IJNS4_1CILi2EEENSA_ILi1EEESC_EEENS1_32KernelTmaWarpSpecializedPingpongEEENS5_IJNSA_ILi64EEENSA_ILi256EEENSA_ILi128EEEEEENS_10bfloat16_tENS5_IJNS4_6LayoutINS5_IJiNS5_IJSB_iEEEiEEENS5_IJlNS5_IJSC_SB_EEElEEEEENSL_INS5_IJNS5_IJNS5_IJNSA_ILi8EEESB_NSA_ILi4EEEEEEiEEENS5_IJNS5_IJNSA_ILi16EEESB_SS_EEEiEEEiEEENS5_IJNS5_IJNS5_IJSI_SV_NSA_ILi2048EEEEEENSA_ILi8192EEEEEENS5_IJNS5_IJSC_NSA_ILi1024EEENSA_ILi32EEEEEElEEElEEEEEEEESK_NS5_IJlSC_lEEENS4_8TiledMMAINS4_8MMA_AtomIJNS4_4SM904GMMA6SPARSE29GMMA_64x256x32_F32BF16BF16_SSILNS1E_5MajorE0ELS1H_0ELNS1E_7ScaleInE1ELS1I_1ELNS1E_9SparseSelE0EEEEEENSL_INS5_IJSC_SC_SC_EEENS5_IJNSA_ILi0EEES1N_S1N_EEEEENS5_IJNS4_10UnderscoreES1Q_S1Q_EEEEENS4_13SM90_TMA_LOADENS4_14ComposedLayoutINS4_7SwizzleILi3ELi4ELi3EEENS4_25smem_sparse_ptr_flag_bitsILi2ELi16EEENSL_INS5_IJNS5_IJSC_SR_EEENS5_IJSB_SG_EEEEEENS5_IJNS5_IJS1N_SI_EEESO_EEEEEEEvNS4_8identityENS4_23SM90_TMA_LOAD_MULTICASTENS1U_IS1W_NS4_18smem_ptr_flag_bitsILi16EEENSL_INS5_IJSR_SG_EEENS5_IJSG_SC_EEEEEEEvS26_EENS_8epilogue10collective6detail29Sm90TmaWarpSpecializedAdapterINS2G_15DefaultEpilogueIfNS5_IJSC_llEEES2K_NS2F_6thread17LinearCombinationIfLi1EffLNS2L_9ScaleType4KindE0ELNS_15FloatRoundStyleE2EfEENS1_15EpilogueDefaultEEEEEvvEEEEvNT_6ParamsE,@"STO_CUDA_ENTRY STV_DEFAULT"
_ZN7cutlass13device_kernelINS_4gemm6kernel13GemmUniversalIN4cute5tupleIJiiiiEEENS1_10collective13CollectiveMmaINS1_40MainloopSm90TmaGmmaWarpSpecializedSparseILi3ENS5_IJNS4_1CILi2EEENSA_ILi1EEESC_EEENS1_32KernelTmaWarpSpecializedPingpongEEENS5_IJNSA_ILi64EEENSA_ILi256EEENSA_ILi128EEEEEENS_10bfloat16_tENS5_IJNS4_6LayoutINS5_IJiNS5_IJSB_iEEEiEEENS5_IJlNS5_IJSC_SB_EEElEEEEENSL_INS5_IJNS5_IJNS5_IJNSA_ILi8EEESB_NSA_ILi4EEEEEEiEEENS5_IJNS5_IJNSA_ILi16EEESB_SS_EEEiEEEiEEENS5_IJNS5_IJNS5_IJSI_SV_NSA_ILi2048EEEEEENSA_ILi8192EEEEEENS5_IJNS5_IJSC_NSA_ILi1024EEENSA_ILi32EEEEEElEEElEEEEEEEESK_NS5_IJlSC_lEEENS4_8TiledMMAINS4_8MMA_AtomIJNS4_4SM904GMMA6SPARSE29GMMA_64x256x32_F32BF16BF16_SSILNS1E_5MajorE0ELS1H_0ELNS1E_7ScaleInE1ELS1I_1ELNS1E_9SparseSelE0EEEEEENSL_INS5_IJSC_SC_SC_EEENS5_IJNSA_ILi0EEES1N_S1N_EEEEENS5_IJNS4_10UnderscoreES1Q_S1Q_EEEEENS4_13SM90_TMA_LOADENS4_14ComposedLayoutINS4_7SwizzleILi3ELi4ELi3EEENS4_25smem_sparse_ptr_flag_bitsILi2ELi16EEENSL_INS5_IJNS5_IJSC_SR_EEENS5_IJSB_SG_EEEEEENS5_IJNS5_IJS1N_SI_EEESO_EEEEEEEvNS4_8identityENS4_23SM90_TMA_LOAD_MULTICASTENS1U_IS1W_NS4_18smem_ptr_flag_bitsILi16EEENSL_INS5_IJSR_SG_EEENS5_IJSG_SC_EEEEEEEvS26_EENS_8epilogue10collective6detail29Sm90TmaWarpSpecializedAdapterINS2G_15DefaultEpilogueIfNS5_IJSC_llEEES2K_NS2F_6thread17LinearCombinationIfLi1EffLNS2L_9ScaleType4KindE0ELNS_15FloatRoundStyleE2EfEENS1_15EpilogueDefaultEEEEEvvEEEEvNT_6ParamsE:
[----:B------:R-:W-:Y:S01]  /*0000*/  LDC R1, c[0x0][0x28] ;  /* 0x00000a00ff017b82 */ /* 0x000fe20000000800 */
[----:B------:R-:W0:Y:S01]  /*0010*/  S2R R14, SR_TID.X ;  /* 0x00000000000e7919 */ /* 0x000e220000002100 */
[----:B------:R-:W-:Y:S01]  /*0020*/  ELECT P0, URZ, PT ;  /* 0x00000000003f782f */ /* 0x000fe20003800000 */
[----:B------:R-:W-:Y:S01]  /*0030*/  BSSY B0, `(.L_x_0) ;  /* 0x0000012000007945 */ /* 0x000fe20003800000 */
[--C-:B0-----:R-:W-:Y:S02]  /*0040*/  SHF.R.U32.HI R0, RZ, 0x5, R14.reuse ;  /* 0x00000005ff007819 */ /* 0x101fe4000001160e */
[----:B------:R-:W-:-:S03]  /*0050*/  SHF.R.U32.HI R4, RZ, 0x7, R14 ;  /* 0x00000007ff047819 */ /* 0x000fc6000001160e */
[----:B------:R-:W0:Y:S04]  /*0060*/  SHFL.IDX PT, R2, R0, RZ, 0x1f ;  /* 0x00001fff00027589 */ /* 0x000e2800000e0000 */
[----:B------:R1:W2:Y:S01]  /*0070*/  SHFL.IDX PT, R5, R4, RZ, 0x1f ;  /* 0x00001fff04057589 */ /* 0x0002a200000e0000 */
[----:B0-----:R-:W-:-:S13]  /*0080*/  ISETP.NE.OR P0, PT, R2, RZ, !P0 ;  /* 0x000000ff0200720c */ /* 0x001fda0004705670 */
[----:B-12---:R-:W-:Y:S05]  /*0090*/  @P0 BRA `(.L_x_1) ;  /* 0x00000000002c0947 */ /* 0x006fea0003800000 */
[----:B------:R-:W-:Y:S02]  /*00a0*/  ULDC.64 UR4, c[0x0][0x198] ;  /* 0x0000660000047ab9 */ /* 0x000fe40000000a00 */
[----:B------:R-:W-:Y:S02]  /*00b0*/  UIADD3 UR6, UP0, UR4, 0xf0, URZ ;  /* 0x000000f004067890 */ /* 0x000fe4000ff1e03f */
[----:B------:R-:W-:Y:S02]  /*00c0*/  UIADD3 UR8, UP1, UR4, 0x1f0, URZ ;  /* 0x000001f004087890 */ /* 0x000fe4000ff3e03f */
[----:B------:R-:W-:Y:S02]  /*00d0*/  UIADD3 UR4, UP2, UR4, 0x2f0, URZ ;  /* 0x000002f004047890 */ /* 0x000fe4000ff5e03f */
[----:B------:R-:W-:Y:S02]  /*00e0*/  UIADD3.X UR7, URZ, UR5, URZ, UP0, !UPT ;  /* 0x000000053f077290 */ /* 0x000fe400087fe43f */
[----:B------:R-:W-:-:S02]  /*00f0*/  UIADD3.X UR9, URZ, UR5, URZ, UP1, !UPT ;  /* 0x000000053f097290 */ /* 0x000fc40008ffe43f */
[----:B------:R-:W-:-:S05]  /*0100*/  UIADD3.X UR5, URZ, UR5, URZ, UP2, !UPT ;  /* 0x000000053f057290 */ /* 0x000fca00097fe43f */
[----:B------:R0:W-:Y:S02]  /*0110*/  UTMACCTL.PF [UR6] ;  /* 0x00000000060079b9 */ /* 0x0001e40008040000 */
[----:B------:R0:W-:Y:S02]  /*0120*/  UTMACCTL.PF [UR8] ;  /* 0x00000000080079b9 */ /* 0x0001e40008040000 */
[----:B------:R0:W-:Y:S02]  /*0130*/  UTMACCTL.PF [UR4] ;  /* 0x00000000040079b9 */ /* 0x0001e40008040000 */
[----:B0-----:R-:W-:Y:S01]  /*0140*/  NOP ;  /* 0x0000000000007918 */ /* 0x001fe20000000000 */
.L_x_1:
[----:B------:R-:W-:Y:S05]  /*0150*/  BSYNC B0 ;  /* 0x0000000000007941 */ /* 0x000fea0003800000 */
.L_x_0:
[----:B------:R-:W0:Y:S02]  /*0160*/  SHFL.IDX PT, R6, R0, RZ, 0x1f ;  /* 0x00001fff00067589 */ /* 0x000e2400000e0000 */
[----:B0-----:R-:W-:-:S13]  /*0170*/  ISETP.NE.AND P0, PT, R6, RZ, PT ;  /* 0x000000ff0600720c */ /* 0x001fda0003f05270 */
[----:B------:R-:W-:Y:S05]  /*0180*/  @P0 BRA `(.L_x_2) ;  /* 0x0000000000500947 */ /* 0x000fea0003800000 */
[----:B------:R-:W0:Y:S01]  /*0190*/  S2UR UR8, SR_CgaCtaId ;  /* 0x00000000000879c3 */ /* 0x000e220000008800 */
[----:B------:R-:W-:Y:S01]  /*01a0*/  UMOV UR4, 0x400 ;  /* 0x0000040000047882 */ /* 0x000fe20000000000 */
[----:B------:R-:W-:Y:S01]  /*01b0*/  UMOV UR5, 0x1 ;  /* 0x0000000100057882 */ /* 0x000fe20000000000 */
[----:B------:R-:W-:Y:S01]  /*01c0*/  UMOV UR6, 0x2 ;  /* 0x0000000200067882 */ /* 0x000fe20000000000 */
[----:B------:R-:W-:Y:S01]  /*01d0*/  ELECT P0, URZ, PT ;  /* 0x00000000003f782f */ /* 0x000fe20003800000 */
[----:B------:R-:W-:-:S04]  /*01e0*/  UIADD3 UR6, -UR6, 0x100000, URZ ;  /* 0x0010000006067890 */ /* 0x000fc8000fffe13f */
[----:B------:R-:W-:Y:S02]  /*01f0*/  USHF.L.U32 UR7, UR6, 0xb, URZ ;  /* 0x0000000b06077899 */ /* 0x000fe4000800063f */
[----:B------:R-:W-:Y:S02]  /*0200*/  USHF.L.U32 UR6, UR6, 0x1, URZ ;  /* 0x0000000106067899 */ /* 0x000fe4000800063f */
[----:B0-----:R-:W-:Y:S02]  /*0210*/  ULEA UR8, UR8, UR4, 0x18 ;  /* 0x0000000408087291 */ /* 0x001fe4000f8ec03f */
[----:B------:R-:W-:-:S04]  /*0220*/  UIADD3 UR4, -UR5, 0x100000, URZ ;  /* 0x0010000005047890 */ /* 0x000fc8000fffe13f */
[----:B------:R-:W-:Y:S02]  /*0230*/  USHF.L.U32 UR5, UR4, 0xb, URZ ;  /* 0x0000000b04057899 */ /* 0x000fe4000800063f */
[----:B------:R-:W-:Y:S01]  /*0240*/  USHF.L.U32 UR4, UR4, 0x1, URZ ;  /* 0x0000000104047899 */ /* 0x000fe2000800063f */
[----:B------:R-:W0:Y:S11]  /*0250*/  FENCE.VIEW.ASYNC.S ;  /* 0x00000000000073c6 */ /* 0x000e360000000000 */
[----:B0-----:R0:W1:Y:S01]  /*0260*/  SYNCS.EXCH.64 URZ, [UR8], UR4 ;  /* 0x00000004083f75b2 */ /* 0x0010620008000100 */
[----:B------:R0:W2:Y:S01]  /*0270*/  SYNCS.EXCH.64 URZ, [UR8+0x18], UR6 ;  /* 0x00001806083f75b2 */ /* 0x0000a20008000100 */
[----:B------:R0:W3:Y:S01]  /*0280*/  SYNCS.EXCH.64 URZ, [UR8+0x8], UR4 ;  /* 0x00000804083f75b2 */ /* 0x0000e20008000100 */
[----:B------:R0:W4:Y:S01]  /*0290*/  SYNCS.EXCH.64 URZ, [UR8+0x20], UR6 ;  /* 0x00002006083f75b2 */ /* 0x0001220008000100 */
[----:B------:R0:W0:Y:S01]  /*02a0*/  SYNCS.EXCH.64 URZ, [UR8+0x10], UR4 ;  /* 0x00001004083f75b2 */ /* 0x0000220008000100 */
[----:B------:R0:W0:Y:S01]  /*02b0*/  SYNCS.EXCH.64 URZ, [UR8+0x28], UR6 ;  /* 0x00002806083f75b2 */ /* 0x0000220008000100 */
[----:B------:R-:W-:Y:S01]  /*02c0*/  NOP ;  /* 0x0000000000007918 */ /* 0x000fe20000000000 */
.L_x_2:
[----:B------:R-:W-:Y:S01]  /*02d0*/  SHF.R.S32.HI R3, RZ, 0x1f, R14 ;  /* 0x0000001fff037819 */ /* 0x000fe2000001140e */
[----:B------:R-:W5:Y:S01]  /*02e0*/  SHFL.IDX PT, R7, R0, RZ, 0x1f ;  /* 0x00001fff00077589 */ /* 0x000f6200000e0000 */
[----:B------:R-:W1:Y:S01]  /*02f0*/  S2UR UR13, SR_CTAID.X ;  /* 0x00000000000d79c3 */ /* 0x000e620000002500 */
[----:B------:R-:W-:Y:S02]  /*0300*/  ELECT P0, URZ, PT ;  /* 0x00000000003f782f */ /* 0x000fe40003800000 */
[----:B------:R-:W-:Y:S01]  /*0310*/  LEA.HI R3, R3, R14, RZ, 0x7 ;  /* 0x0000000e03037211 */ /* 0x000fe200078f38ff */
[----:B------:R1:W2:Y:S01]  /*0320*/  SHFL.IDX PT, R9, R0, RZ, 0x1f ;  /* 0x00001fff00097589 */ /* 0x0002a200000e0000 */
[----:B------:R-:W-:Y:S01]  /*0330*/  ELECT P1, URZ, PT ;  /* 0x00000000003f782f */ /* 0x000fe20003820000 */
[----:B------:R-:W-:Y:S01]  /*0340*/  NOP ;  /* 0x0000000000007918 */ /* 0x000fe20000000000 */
[----:B------:R-:W-:Y:S01]  /*0350*/  LOP3.LUT R3, R3, 0xffffff80, RZ, 0xc0, !PT ;  /* 0xffffff8003037812 */ /* 0x000fe200078ec0ff */
[----:B------:R-:W3:Y:S01]  /*0360*/  S2R R16, SR_CTAID.Y ;  /* 0x0000000000107919 */ /* 0x000ee20000002600 */
[----:B0-----:R-:W-:Y:S01]  /*0370*/  ULDC UR4, c[0x0][0x150] ;  /* 0x0000540000047ab9 */ /* 0x001fe20000000800 */
[----:B------:R-:W0:Y:S01]  /*0380*/  LDC R11, c[0x0][0x144] ;  /* 0x00005100ff0b7b82 */ /* 0x000e220000000800 */
[----:B------:R-:W-:Y:S01]  /*0390*/  UMOV UR11, 0x80 ;  /* 0x00000080000b7882 */ /* 0x000fe20000000000 */
[----:B------:R-:W-:Y:S01]  /*03a0*/  IMAD.IADD R15, R14, 0x1, -R3 ;  /* 0x000000010e0f7824 */ /* 0x000fe200078e0a03 */
[----:B------:R-:W4:Y:S01]  /*03b0*/  SHFL.IDX PT, R4, R4, RZ, 0x1f ;  /* 0x00001fff04047589 */ /* 0x000f2200000e0000 */
[----:B------:R-:W-:Y:S01]  /*03c0*/  NOP ;  /* 0x0000000000007918 */ /* 0x000fe20000000000 */
[----:B------:R-:W-:-:S02]  /*03d0*/  VIADD R40, R5, 0xffffffff ;  /* 0xffffffff05287836 */ /* 0x000fc40000000000 */
[----:B------:R-:W-:Y:S01]  /*03e0*/  SHF.R.S32.HI R18, RZ, 0x1f, R15 ;  /* 0x0000001fff127819 */ /* 0x000fe2000001140f */
[----:B------:R-:W0:Y:S01]  /*03f0*/  LDC R25, c[0x0][0x148] ;  /* 0x00005200ff197b82 */ /* 0x000e220000000800 */
[----:B------:R-:W-:Y:S01]  /*0400*/  IMAD.MOV.U32 R12, RZ, RZ, 0x1 ;  /* 0x00000001ff0c7424 */ /* 0x000fe200078e00ff */
[----:B------:R-:W-:Y:S02]  /*0410*/  ISETP.GE.U32.AND P4, PT, R40, 0x2, PT ;  /* 0x000000022800780c */ /* 0x000fe40003f86070 */
[----:B------:R-:W-:Y:S02]  /*0420*/  LEA.HI R3, R18, R15, RZ, 0x3 ;  /* 0x0000000f12037211 */ /* 0x000fe400078f18ff */
[----:B-----5:R-:W-:Y:S02]  /*0430*/  ISETP.NE.OR P0, PT, R7, RZ, !P0 ;  /* 0x000000ff0700720c */ /* 0x020fe40004705670 */
[--C-:B------:R-:W-:Y:S02]  /*0440*/  SHF.R.S32.HI R7, RZ, 0x3, R3.reuse ;  /* 0x00000003ff077819 */ /* 0x100fe40000011403 */
[----:B------:R-:W-:-:S02]  /*0450*/  SHF.R.S32.HI R8, RZ, 0x1f, R3 ;  /* 0x0000001fff087819 */ /* 0x000fc40000011403 */
[----:B------:R-:W-:Y:S02]  /*0460*/  SHF.R.S32.HI R3, RZ, 0x1f, R6 ;  /* 0x0000001fff037819 */ /* 0x000fe40000011406 */
[----:B------:R-:W-:Y:S02]  /*0470*/  LEA.HI R8, R8, R7, RZ, 0x2 ;  /* 0x0000000708087211 */ /* 0x000fe400078f10ff */
[----:B------:R-:W-:Y:S02]  /*0480*/  LEA.HI R3, R3, R6, RZ, 0x2 ;  /* 0x0000000603037211 */ /* 0x000fe400078f10ff */
[----:B------:R-:W-:Y:S01]  /*0490*/  LOP3.LUT R8, R8, 0xfffffffc, RZ, 0xc0, !PT ;  /* 0xfffffffc08087812 */ /* 0x000fe200078ec0ff */
[----:B------:R-:W-:Y:S01]  /*04a0*/  VOTEU.ALL UP0, P0 ;  /* 0x00000000003f7886 */ /* 0x000fe20000000000 */
[----:B------:R-:W-:Y:S02]  /*04b0*/  LOP3.LUT R3, R3, 0x3ffffffc, RZ, 0xc0, !PT ;  /* 0x3ffffffc03037812 */ /* 0x000fe400078ec0ff */
[----:B-1----:R-:W-:Y:S01]  /*04c0*/  I2FP.F32.U32 R0, UR13 ;  /* 0x0000000d00007c45 */ /* 0x002fe20008201000 */
[----:B------:R-:W-:Y:S01]  /*04d0*/  IMAD.IADD R8, R7, 0x1, -R8 ;  /* 0x0000000107087824 */ /* 0x000fe200078e0a08 */
[----:B--2---:R-:W-:Y:S01]  /*04e0*/  ISETP.NE.OR P1, PT, R9, RZ, !P1 ;  /* 0x000000ff0900720c */ /* 0x004fe20004f25670 */
[----:B------:R-:W-:Y:S01]  /*04f0*/  IMAD.IADD R3, R6, 0x1, -R3 ;  /* 0x0000000106037824 */ /* 0x000fe200078e0a03 */
[----:B------:R-:W1:Y:S01]  /*0500*/  @!UP0 S2UR UR7, SR_CgaCtaId ;  /* 0x00000000000789c3 */ /* 0x000e620000008800 */
[----:B------:R-:W-:Y:S01]  /*0510*/  FMUL R10, R0, UR4 ;  /* 0x00000004000a7c20 */ /* 0x000fe20008400000 */
[----:B------:R-:W-:Y:S01]  /*0520*/  ULDC UR4, c[0x0][0x154] ;  /* 0x0000550000047ab9 */ /* 0x000fe20000000800 */
[----:B------:R-:W-:Y:S01]  /*0530*/  IMAD R8, R3, 0x4, R8 ;  /* 0x0000000403087824 */ /* 0x000fe200078e0208 */
[----:B------:R-:W-:Y:S01]  /*0540*/  SHF.R.S32.HI R3, RZ, 0x1f, R2 ;  /* 0x0000001fff037819 */ /* 0x000fe20000011402 */
[----:B------:R-:W-:Y:S01]  /*0550*/  @!UP0 UMOV UR6, 0x400 ;  /* 0x0000040000068882 */ /* 0x000fe20000000000 */
[----:B----4-:R-:W-:Y:S01]  /*0560*/  R2UR UR12, R4 ;  /* 0x00000000040c72ca */ /* 0x010fe200000e0000 */
[----:B------:R-:W2:Y:S01]  /*0570*/  F2I.U32.TRUNC.NTZ R10, R10 ;  /* 0x0000000a000a7305 */ /* 0x000ea2000020f000 */
[----:B------:R-:W-:Y:S01]  /*0580*/  LEA.HI R3, R3, R2, RZ, 0x2 ;  /* 0x0000000203037211 */ /* 0x000fe200078f10ff */
[C---:B------:R-:W-:Y:S01]  /*0590*/  IMAD.SHL.U32 R13, R8.reuse, 0x4, RZ ;  /* 0x00000004080d7824 */ /* 0x040fe200078e00ff */
[----:B------:R-:W-:Y:S01]  /*05a0*/  LEA.HI R0, R8, R8, RZ, 0x1 ;  /* 0x0000000808007211 */ /* 0x000fe200078f08ff */
[----:B------:R-:W-:Y:S01]  /*05b0*/  VOTEU.ALL UP1, P1 ;  /* 0x00000000003f7886 */ /* 0x000fe20000820000 */
[----:B------:R-:W-:Y:S01]  /*05c0*/  LOP3.LUT R3, R3, 0xfffffffc, RZ, 0xc0, !PT ;  /* 0xfffffffc03037812 */ /* 0x000fe200078ec0ff */
[----:B------:R-:W-:Y:S01]  /*05d0*/  VOTEU.ALL UP2, P1 ;  /* 0x00000000003f7886 */ /* 0x000fe20000840000 */
[----:B------:R-:W-:Y:S01]  /*05e0*/  LOP3.LUT R7, R0, 0xfffffffe, RZ, 0xc0, !PT ;  /* 0xfffffffe00077812 */ /* 0x000fe200078ec0ff */
[----:B------:R-:W-:Y:S01]  /*05f0*/  VOTEU.ALL UP3, P1 ;  /* 0x00000000003f7886 */ /* 0x000fe20000860000 */
[----:B------:R-:W4:Y:S01]  /*0600*/  @!UP1 S2UR UR10, SR_CgaCtaId ;  /* 0x00000000000a99c3 */ /* 0x000f220000008800 */
[----:B------:R-:W-:Y:S01]  /*0610*/  IMAD.IADD R19, R2, 0x1, -R3 ;  /* 0x0000000102137824 */ /* 0x000fe200078e0a03 */
[----:B---3--:R-:W-:Y:S01]  /*0620*/  I2FP.F32.U32 R0, R16 ;  /* 0x0000001000007245 */ /* 0x008fe20000201000 */
[C---:B------:R-:W-:Y:S01]  /*0630*/  IMAD.IADD R7, R8.reuse, 0x1, -R7 ;  /* 0x0000000108077824 */ /* 0x040fe200078e0a07 */
[----:B------:R-:W-:Y:S01]  /*0640*/  @!UP1 UMOV UR9, 0x400 ;  /* 0x0000040000099882 */ /* 0x000fe20000000000 */
[----:B------:R-:W-:Y:S01]  /*0650*/  LOP3.LUT R13, R8, 0xc, R13, 0x78, !PT ;  /* 0x0000000c080d7812 */ /* 0x000fe200078e780d */
[----:B--2---:R-:W-:-:S02]  /*0660*/  IMAD.MOV R24, RZ, RZ, -R10 ;  /* 0x000000ffff187224 */ /* 0x004fc400078e0a0a */
[----:B------:R-:W-:Y:S01]  /*0670*/  FMUL R0, R0, UR4 ;  /* 0x0000000400007c20 */ /* 0x000fe20008400000 */
[----:B------:R-:W2:Y:S01]  /*0680*/  LDC R2, c[0x0][0x140] ;  /* 0x00005000ff027b82 */ /* 0x000ea20000000800 */
[----:B------:R-:W-:Y:S01]  /*0690*/  UMOV UR4, 0x20 ;  /* 0x0000002000047882 */ /* 0x000fe20000000000 */
[----:B0-----:R-:W-:Y:S01]  /*06a0*/  IMAD R24, R11, R24, UR13 ;  /* 0x0000000d0b187e24 */ /* 0x001fe2000f8e0218 */
[----:B------:R-:W-:-:S04]  /*06b0*/  @!UP0 UIADD3 UR4, -UR4, 0x100000, URZ ;  /* 0x0010000004048890 */ /* 0x000fc8000fffe13f */
[----:B------:R-:W-:Y:S02]  /*06c0*/  @!UP0 USHF.L.U32 UR5, UR4, 0xb, URZ ;  /* 0x0000000b04058899 */ /* 0x000fe4000800063f */
[----:B------:R-:W-:Y:S01]  /*06d0*/  @!UP0 USHF.L.U32 UR4, UR4, 0x1, URZ ;  /* 0x0000000104048899 */ /* 0x000fe2000800063f */
[----:B------:R-:W-:Y:S01]  /*06e0*/  ISETP.NE.AND P2, PT, R19, 0x3, PT ;  /* 0x000000031300780c */ /* 0x000fe20003f45270 */
[----:B------:R-:W0:Y:S01]  /*06f0*/  F2I.U32.TRUNC.NTZ R0, R0 ;  /* 0x0000000000007305 */ /* 0x000e22000020f000 */
[----:B-1----:R-:W-:Y:S01]  /*0700*/  @!UP0 ULEA UR8, UR7, UR6, 0x18 ;  /* 0x0000000607088291 */ /* 0x002fe2000f8ec03f */
[----:B------:R-:W-:Y:S01]  /*0710*/  ISETP.NE.AND P3, PT, R7, R24, PT ;  /* 0x000000180700720c */ /* 0x000fe20003f65270 */
[----:B------:R-:W-:-:S04]  /*0720*/  @!UP1 UIADD3 UR6, -UR11, 0x100000, URZ ;  /* 0x001000000b069890 */ /* 0x000fc8000fffe13f */
[----:B------:R-:W-:Y:S02]  /*0730*/  @!UP1 USHF.L.U32 UR7, UR6, 0xb, URZ ;  /* 0x0000000b06079899 */ /* 0x000fe4000800063f */
[----:B------:R-:W-:Y:S01]  /*0740*/  @!UP1 USHF.L.U32 UR6, UR6, 0x1, URZ ;  /* 0x0000000106069899 */ /* 0x000fe2000800063f */
[----:B------:R-:W-:Y:S01]  /*0750*/  VOTEU.ALL UP4, P1 ;  /* 0x00000000003f7886 */ /* 0x000fe20000880000 */
[----:B------:R-:W-:Y:S01]  /*0760*/  VOTEU.ALL UP5, P1 ;  /* 0x00000000003f7886 */ /* 0x000fe200008a0000 */
[----:B------:R-:W-:Y:S01]  /*0770*/  VOTEU.ALL UP0, P0 ;  /* 0x00000000003f7886 */ /* 0x000fe20000000000 */
[----:B----4-:R-:W-:Y:S01]  /*0780*/  @!UP1 ULEA UR9, UR10, UR9, 0x18 ;  /* 0x000000090a099291 */ /* 0x010fe2000f8ec03f */
[----:B------:R-:W-:Y:S01]  /*0790*/  VOTEU.ALL UP1, P0 ;  /* 0x00000000003f7886 */ /* 0x000fe20000020000 */
[----:B------:R-:W-:Y:S01]  /*07a0*/  ISETP.EQ.OR P0, PT, R19, RZ, !P2 ;  /* 0x000000ff1300720c */ /* 0x000fe20005702670 */
[----:B0-----:R-:W-:Y:S01]  /*07b0*/  IMAD.MOV R26, RZ, RZ, -R0 ;  /* 0x000000ffff1a7224 */ /* 0x001fe200078e0a00 */
[----:B------:R-:W-:Y:S01]  /*07c0*/  @P3 LEA.HI R0, R13, R13, RZ, 0x1 ;  /* 0x0000000d0d003211 */ /* 0x000fe200078f08ff */
[----:B------:R-:W0:Y:S02]  /*07d0*/  FENCE.VIEW.ASYNC.S ;  /* 0x00000000000073c6 */ /* 0x000e240000000000 */
[----:B0-----:R0:W1:Y:S01]  /*07e0*/  @!UP0 SYNCS.EXCH.64 URZ, [UR8+0x60], UR4 ;  /* 0x00006004083f85b2 */ /* 0x0010620008000100 */
[----:B------:R-:W-:Y:S01]  /*07f0*/  ISETP.EQ.AND P0, PT, R5, RZ, P0 ;  /* 0x000000ff0500720c */ /* 0x000fe20000702270 */
[----:B------:R-:W-:Y:S01]  /*0800*/  IMAD R3, R25, R26, R16 ;  /* 0x0000001a19037224 */ /* 0x000fe200078e0210 */
[----:B--2---:R-:W-:-:S02]  /*0810*/  ISETP.EQ.U32.AND P1, PT, R2, 0x1, PT ;  /* 0x000000010200780c */ /* 0x004fc40003f22070 */
[----:B------:R-:W-:Y:S02]  /*0820*/  @P3 SHF.R.S32.HI R0, RZ, 0x1, R0 ;  /* 0x00000001ff003819 */ /* 0x000fe40000011400 */
[----:B------:R-:W-:Y:S02]  /*0830*/  SEL R7, RZ, 0x1, !P0 ;  /* 0x00000001ff077807 */ /* 0x000fe40004000000 */
[----:B------:R-:W-:Y:S02]  /*0840*/  @P3 ISETP.NE.AND P5, PT, R0, R3, PT ;  /* 0x000000030000320c */ /* 0x000fe40003fa5270 */
[----:B------:R-:W-:Y:S02]  /*0850*/  ISETP.NE.AND P2, PT, R5, RZ, PT ;  /* 0x000000ff0500720c */ /* 0x000fe40003f45270 */
[----:B------:R-:W-:Y:S02]  /*0860*/  SEL R7, R7, 0x2, P4 ;  /* 0x0000000207077807 */ /* 0x000fe40002000000 */
[----:B------:R-:W-:Y:S01]  /*0870*/  @P3 SEL R12, RZ, 0x1, P5 ;  /* 0x00000001ff0c3807 */ /* 0x000fe20002800000 */
[----:B------:R0:W2:Y:S01]  /*0880*/  @!UP1 SYNCS.EXCH.64 URZ, [UR8+0x68], UR4 ;  /* 0x00006804083f95b2 */ /* 0x0000a20008000100 */
[----:B------:R-:W-:Y:S01]  /*0890*/  NOP ;  /* 0x0000000000007918 */ /* 0x000fe20000000000 */
[----:B------:R0:W3:Y:S01]  /*08a0*/  @!UP2 SYNCS.EXCH.64 URZ, [UR9+0x40], UR6 ;  /* 0x00004006093fa5b2 */ /* 0x0000e20008000100 */
[----:B------:R0:W4:Y:S01]  /*08b0*/  @!UP3 SYNCS.EXCH.64 URZ, [UR9+0x48], UR6 ;  /* 0x00004806093fb5b2 */ /* 0x0001220008000100 */
[----:B------:R0:W0:Y:S01]  /*08c0*/  @!UP4 SYNCS.EXCH.64 URZ, [UR9+0x50], UR6 ;  /* 0x00005006093fc5b2 */ /* 0x0000220008000100 */
[----:B------:R0:W0:Y:S01]  /*08d0*/  @!UP5 SYNCS.EXCH.64 URZ, [UR9+0x58], UR6 ;  /* 0x00005806093fd5b2 */ /* 0x0000220008000100 */
[----:B------:R-:W-:Y:S01]  /*08e0*/  NOP ;  /* 0x0000000000007918 */ /* 0x000fe20000000000 */
[----:B-1----:R-:W-:Y:S05]  /*08f0*/  @!P1 BRA `(.L_x_3) ;  /* 0x0000000000089947 */ /* 0x002fea0003800000 */
[----:B0-234-:R-:W-:Y:S01]  /*0900*/  UCGABAR_ARV ;  /* 0x00000000000079c7 */ /* 0x01dfe20008000000 */
[----:B------:R-:W-:Y:S05]  /*0910*/  BRA `(.L_x_4) ;  /* 0x0000000000047947 */ /* 0x000fea0003800000 */
.L_x_3:
[----:B0-234-:R-:W-:Y:S01]  /*0920*/  NOP ;  /* 0x0000000000007918 */ /* 0x01dfe20000000000 */
.L_x_4:
[----:B------:R-:W-:Y:S01]  /*0930*/  ULDC.64 UR4, c[0x0][0x698] ;  /* 0x0001a60000047ab9 */ /* 0x000fe20000000a00 */
[----:B------:R-:W-:Y:S01]  /*0940*/  ULDC.64 UR16, c[0x0][0x208] ;  /* 0x0000820000107ab9 */ /* 0x000fe20000000a00 */
[----:B------:R-:W-:-:S04]  /*0950*/  ISETP.NE.U32.AND P0, PT, RZ, UR4, PT ;  /* 0x00000004ff007c0c */ /* 0x000fc8000bf05070 */
[----:B------:R-:W-:-:S13]  /*0960*/  ISETP.NE.AND.EX P0, PT, RZ, UR5, PT, P0 ;  /* 0x00000005ff007c0c */ /* 0x000fda000bf05300 */
[----:B------:R-:W-:Y:S05]  /*0970*/  @!P0 BRA `(.L_x_5) ;  /* 0x00000000001c8947 */ /* 0x000fea0003800000 */
[----:B------:R-:W0:Y:S02]  /*0980*/  LDC.64 R2, c[0x0][0x698] ;  /* 0x0001a600ff027b82 */ /* 0x000e240000000a00 */
[----:B0-----:R-:W2:Y:S02]  /*0990*/  LDG.E.64 R2, desc[UR16][R2.64] ;  /* 0x0000001002027981 */ /* 0x001ea4000c1e1b00 */
[----:B--2---:R-:W-:-:S04]  /*09a0*/  ISETP.NE.U32.AND P0, PT, R2, RZ, PT ;  /* 0x000000ff0200720c */ /* 0x004fc80003f05070 */
[----:B------:R-:W-:-:S13]  /*09b0*/  ISETP.NE.AND.EX P0, PT, R3, RZ, PT, P0 ;  /* 0x000000ff0300720c */ /* 0x000fda0003f05300 */
[----:B------:R-:W-:Y:S05]  /*09c0*/  @!P0 BRA `(.L_x_5) ;  /* 0x0000000000088947 */ /* 0x000fea0003800000 */
[----:B------:R0:W5:Y:S01]  /*09d0*/  LD.E R11, desc[UR16][R2.64] ;  /* 0x00000010020b7980 */ /* 0x000162000c101900 */
[----:B------:R-:W-:Y:S05]  /*09e0*/  BRA `(.L_x_6) ;  /* 0x0000000000207947 */ /* 0x000fea0003800000 */
.L_x_5:
[----:B------:R-:W-:Y:S02]  /*09f0*/  ULDC.64 UR4, c[0x0][0x688] ;  /* 0x0001a20000047ab9 */ /* 0x000fe40000000a00 */
[----:B------:R-:W-:-:S04]  /*0a00*/  ISETP.NE.U32.AND P0, PT, RZ, UR4, PT ;  /* 0x00000004ff007c0c */ /* 0x000fc8000bf05070 */
[----:B------:R-:W-:-:S13]  /*0a10*/  ISETP.NE.AND.EX P0, PT, RZ, UR5, PT, P0 ;  /* 0x00000005ff007c0c */ /* 0x000fda000bf05300 */
[----:B------:R-:W-:Y:S05]  /*0a20*/  @!P0 BRA `(.L_x_7) ;  /* 0x00000000000c8947 */ /* 0x000fea0003800000 */
[----:B------:R-:W0:Y:S02]  /*0a30*/  LDC.64 R2, c[0x0][0x688] ;  /* 0x0001a200ff027b82 */ /* 0x000e240000000a00 */
[----:B0-----:R1:W5:Y:S01]  /*0a40*/  LDG.E R11, desc[UR16][R2.64] ;  /* 0x00000010020b7981 */ /* 0x001362000c1e1900 */
[----:B------:R-:W-:Y:S05]  /*0a50*/  BRA `(.L_x_6) ;  /* 0x0000000000047947 */ /* 0x000fea0003800000 */
.L_x_7:
[----:B------:R-:W2:Y:S02]  /*0a60*/  LDC R11, c[0x0][0x680] ;  /* 0x0001a000ff0b7b82 */ /* 0x000ea40000000800 */
.L_x_6:
[----:B------:R-:W-:Y:S02]  /*0a70*/  ULDC.64 UR4, c[0x0][0x6a0] ;  /* 0x0001a80000047ab9 */ /* 0x000fe40000000a00 */
[----:B------:R-:W-:-:S04]  /*0a80*/  ISETP.NE.U32.AND P0, PT, RZ, UR4, PT ;  /* 0x00000004ff007c0c */ /* 0x000fc8000bf05070 */
[----:B------:R-:W-:-:S13]  /*0a90*/  ISETP.NE.AND.EX P0, PT, RZ, UR5, PT, P0 ;  /* 0x00000005ff007c0c */ /* 0x000fda000bf05300 */
[----:B------:R-:W-:Y:S05]  /*0aa0*/  @!P0 BRA `(.L_x_8) ;  /* 0x00000000001c8947 */ /* 0x000fea0003800000 */
[----:B01----:R-:W0:Y:S02]  /*0ab0*/  LDC.64 R2, c[0x0][0x6a0] ;  /* 0x0001a800ff027b82 */ /* 0x003e240000000a00 */
[----:B0-----:R-:W3:Y:S02]  /*0ac0*/  LDG.E.64 R2, desc[UR16][R2.64] ;  /* 0x0000001002027981 */ /* 0x001ee4000c1e1b00 */
[----:B---3--:R-:W-:-:S04]  /*0ad0*/  ISETP.NE.U32.AND P0, PT, R2, RZ, PT ;  /* 0x000000ff0200720c */ /* 0x008fc80003f05070 */
[----:B------:R-:W-:-:S13]  /*0ae0*/  ISETP.NE.AND.EX P0, PT, R3, RZ, PT, P0 ;  /* 0x000000ff0300720c */ /* 0x000fda0003f05300 */
[----:B------:R-:W-:Y:S05]  /*0af0*/  @!P0 BRA `(.L_x_8) ;  /* 0x0000000000088947 */ /* 0x000fea0003800000 */
[----:B------:R0:W5:Y:S01]  /*0b00*/  LD.E R10, desc[UR16][R2.64] ;  /* 0x00000010020a7980 */ /* 0x000162000c101900 */
[----:B------:R-:W-:Y:S05]  /*0b10*/  BRA `(.L_x_9) ;  /* 0x0000000000207947 */ /* 0x000fea0003800000 */
.L_x_8:
[----:B------:R-:W-:Y:S02]  /*0b20*/  ULDC.64 UR4, c[0x0][0x690] ;  /* 0x0001a40000047ab9 */ /* 0x000fe40000000a00 */
[----:B------:R-:W-:-:S04]  /*0b30*/  ISETP.NE.U32.AND P0, PT, RZ, UR4, PT ;  /* 0x00000004ff007c0c */ /* 0x000fc8000bf05070 */
[----:B------:R-:W-:-:S13]  /*0b40*/  ISETP.NE.AND.EX P0, PT, RZ, UR5, PT, P0 ;  /* 0x00000005ff007c0c */ /* 0x000fda000bf05300 */
[----:B------:R-:W-:Y:S05]  /*0b50*/  @!P0 BRA `(.L_x_10) ;  /* 0x00000000000c8947 */ /* 0x000fea0003800000 */
[----:B01----:R-:W0:Y:S02]  /*0b60*/  LDC.64 R2, c[0x0][0x690] ;  /* 0x0001a400ff027b82 */ /* 0x003e240000000a00 */
[----:B0-----:R1:W5:Y:S01]  /*0b70*/  LDG.E R10, desc[UR16][R2.64] ;  /* 0x00000010020a7981 */ /* 0x001362000c1e1900 */
[----:B------:R-:W-:Y:S05]  /*0b80*/  BRA `(.L_x_9) ;  /* 0x0000000000047947 */ /* 0x000fea0003800000 */
.L_x_10:
[----:B------:R-:W3:Y:S02]  /*0b90*/  LDC R10, c[0x0][0x684] ;  /* 0x0001a100ff0a7b82 */ /* 0x000ee40000000800 */
.L_x_9:
[----:B------:R-:W4:Y:S01]  /*0ba0*/  LDC R0, c[0x0][0x75c] ;  /* 0x0001d700ff007b82 */ /* 0x000f220000000800 */
[----:B------:R-:W-:Y:S01]  /*0bb0*/  ULDC UR8, c[0x0][0x604] ;  /* 0x0001810000087ab9 */ /* 0x000fe20000000800 */
[----:B------:R-:W-:Y:S01]  /*0bc0*/  ISETP.NE.AND P0, PT, R5, 0x2, PT ;  /* 0x000000020500780c */ /* 0x000fe20003f05270 */
[----:B------:R-:W-:Y:S01]  /*0bd0*/  UIADD3 UR8, UR8, 0x3f, URZ ;  /* 0x0000003f08087890 */ /* 0x000fe2000fffe03f */
[----:B------:R-:W-:Y:S01]  /*0be0*/  IMAD.U32 R4, RZ, RZ, UR13 ;  /* 0x0000000dff047e24 */ /* 0x000fe2000f8e00ff */
[----:B------:R-:W-:Y:S01]  /*0bf0*/  UMOV UR5, URZ ;  /* 0x0000003f00057c82 */ /* 0x000fe20008000000 */
[----:B------:R-:W-:Y:S01]  /*0c00*/  UMOV UR4, URZ ;  /* 0x0000003f00047c82 */ /* 0x000fe20008000000 */
[----:B------:R-:W-:Y:S01]  /*0c10*/  USHF.R.S32.HI UR9, URZ, 0x1f, UR8 ;  /* 0x0000001f3f097899 */ /* 0x000fe20008011408 */
[----:B------:R-:W-:-:S03]  /*0c20*/  ULDC.64 UR10, c[0x0][0x750] ;  /* 0x0001d400000a7ab9 */ /* 0x000fc60000000a00 */
[----:B------:R-:W-:Y:S01]  /*0c30*/  ULEA.HI UR9, UR9, UR8, URZ, 0x6 ;  /* 0x0000000809097291 */ /* 0x000fe2000f8f303f */
[----:B----4-:R-:W-:-:S13]  /*0c40*/  ISETP.NE.AND P3, PT, R0, 0x1, PT ;  /* 0x000000010000780c */ /* 0x010fda0003f65270 */
[----:B01----:R-:W0:Y:S01]  /*0c50*/  @P3 LDC R3, c[0x0][0x10] ;  /* 0x00000400ff033b82 */ /* 0x003e220000000800 */
[----:B------:R-:W-:Y:S02]  /*0c60*/  @P3 IMAD.MOV.U32 R17, RZ, RZ, RZ ;  /* 0x000000ffff113224 */ /* 0x000fe400078e00ff */
[----:B------:R-:W-:-:S05]  /*0c70*/  @P3 IMAD.MOV.U32 R5, RZ, RZ, RZ ;  /* 0x000000ffff053224 */ /* 0x000fca00078e00ff */
[----:B------:R-:W1:Y:S01]  /*0c80*/  @!P3 LDC R9, c[0x0][0xc] ;  /* 0x00000300ff09bb82 */ /* 0x000e620000000800 */
[----:B------:R-:W-:Y:S01]  /*0c90*/  ULDC UR6, c[0x0][0xc] ;  /* 0x0000030000067ab9 */ /* 0x000fe20000000800 */
[----:B------:R-:W-:Y:S02]  /*0ca0*/  ULDC UR7, c[0x0][0x10] ;  /* 0x0000040000077ab9 */ /* 0x000fe40000000800 */
[----:B------:R-:W-:-:S04]  /*0cb0*/  UIMAD.WIDE.U32 UR6, UR6, UR7, URZ ;  /* 0x00000007060672a5 */ /* 0x000fc8000f8e003f */
[----:B------:R-:W4:Y:S01]  /*0cc0*/  LDC R8, c[0x0][0x14] ;  /* 0x00000500ff087b82 */ /* 0x000f220000000800 */
[----:B0-----:R-:W-:-:S04]  /*0cd0*/  @P3 IMAD.WIDE.U32 R2, R3, UR13, R16 ;  /* 0x0000000d03023c25 */ /* 0x001fc8000f8e0010 */
[----:B------:R-:W-:Y:S02]  /*0ce0*/  @P3 IMAD.IADD R3, R3, 0x1, R5 ;  /* 0x0000000103033824 */ /* 0x000fe400078e0205 */
[----:B------:R-:W-:Y:S02]  /*0cf0*/  IMAD.MOV.U32 R5, RZ, RZ, RZ ;  /* 0x000000ffff057224 */ /* 0x000fe400078e00ff */
[----:B-1----:R-:W-:-:S04]  /*0d00*/  @!P3 IMAD.WIDE.U32 R4, R16, R9, R4 ;  /* 0x000000091004b225 */ /* 0x002fc800078e0004 */
[----:B------:R-:W-:Y:S02]  /*0d10*/  @!P3 IMAD.MOV.U32 R2, RZ, RZ, R4 ;  /* 0x000000ffff02b224 */ /* 0x000fe400078e0004 */
[C---:B----4-:R-:W-:Y:S02]  /*0d20*/  IMAD R21, R8.reuse, UR7, RZ ;  /* 0x0000000708157c24 */ /* 0x050fe4000f8e02ff */
[----:B------:R-:W-:Y:S01]  /*0d30*/  IMAD.WIDE.U32 R8, R8, UR6, RZ ;  /* 0x0000000608087c25 */ /* 0x000fe2000f8e00ff */
[----:B------:R-:W-:-:S03]  /*0d40*/  USHF.R.S32.HI UR6, URZ, 0x6, UR9 ;  /* 0x000000063f067899 */ /* 0x000fc60008011409 */
[----:B------:R-:W-:Y:S02]  /*0d50*/  @!P3 IMAD.MOV.U32 R3, RZ, RZ, R5 ;  /* 0x000000ffff03b224 */ /* 0x000fe400078e0005 */
[----:B------:R-:W-:Y:S01]  /*0d60*/  IMAD.IADD R0, R9, 0x1, R21 ;  /* 0x0000000109007824 */ /* 0x000fe200078e0215 */
[----:B------:R-:W-:Y:S06]  /*0d70*/  @P0 BRA `(.L_x_11) ;  /* 0x0000000000200947 */ /* 0x000fec0003800000 */
[----:B------:R-:W-:Y:S01]  /*0d80*/  UISETP.GE.U32.AND UP0, UPT, UR6, 0x3, UPT ;  /* 0x000000030600788c */ /* 0x000fe2000bf06070 */
[----:B------:R-:W-:Y:S01]  /*0d90*/  IADD3 R2, P0, R2, R8, RZ ;  /* 0x0000000802027210 */ /* 0x000fe20007f1e0ff */
[----:B------:R-:W-:-:S04]  /*0da0*/  UIMAD.WIDE.U32 UR4, UR6, -0x55555555, URZ ;  /* 0xaaaaaaab060478a5 */ /* 0x000fc8000f8e003f */
[----:B------:R-:W-:Y:S01]  /*0db0*/  USHF.R.U32.HI UR5, URZ, 0x1, UR5 ;  /* 0x000000013f057899 */ /* 0x000fe20008011605 */
[----:B------:R-:W-:Y:S02]  /*0dc0*/  IMAD.X R3, R0, 0x1, R3, P0 ;  /* 0x0000000100037824 */ /* 0x000fe400000e0603 */
[----:B------:R-:W-:Y:S02]  /*0dd0*/  UMOV UR4, URZ ;  /* 0x0000003f00047c82 */ /* 0x000fe40008000000 */
[----:B------:R-:W-:Y:S02]  /*0de0*/  @UP0 ULOP3.LUT UR4, UR5, 0x1, URZ, 0xc0, !UPT ;  /* 0x0000000105040892 */ /* 0x000fe4000f8ec03f */
[----:B------:R-:W-:-:S12]  /*0df0*/  UIMAD UR5, UR5, -0x3, UR6 ;  /* 0xfffffffd050578a4 */ /* 0x000fd8000f8e0206 */
.L_x_11:
[----:B------:R-:W-:Y:S01]  /*0e00*/  ISETP.GE.U32.AND P0, PT, R2, UR10, PT ;  /* 0x0000000a02007c0c */ /* 0x000fe2000bf06070 */
[----:B------:R-:W-:Y:S01]  /*0e10*/  IMAD.MOV.U32 R6, RZ, RZ, -0x1 ;  /* 0xffffffffff067424 */ /* 0x000fe200078e00ff */
[----:B------:R-:W-:Y:S01]  /*0e20*/  PRMT R20, RZ, 0x7610, R20 ;  /* 0x00007610ff147816 */ /* 0x000fe20000000014 */
[----:B------:R-:W-:Y:S01]  /*0e30*/  IMAD.MOV.U32 R5, RZ, RZ, -0x1 ;  /* 0xffffffffff057424 */ /* 0x000fe200078e00ff */
[----:B------:R-:W-:Y:S01]  /*0e40*/  ISETP.GE.U32.AND.EX P0, PT, R3, UR11, PT, P0 ;  /* 0x0000000b03007c0c */ /* 0x000fe2000bf06100 */
[----:B------:R-:W-:-:S12]  /*0e50*/  IMAD.MOV.U32 R4, RZ, RZ, -0x1 ;  /* 0xffffffffff047424 */ /* 0x000fd800078e00ff */
[----:B------:R-:W-:Y:S05]  /*0e60*/  @P0 BRA `(.L_x_12) ;  /* 0x0000000400240947 */ /* 0x000fea0003800000 */
[----:B------:R-:W0:Y:S01]  /*0e70*/  LDC.64 R28, c[0x0][0x728] ;  /* 0x0001ca00ff1c7b82 */ /* 0x000e220000000a00 */
[----:B------:R-:W-:Y:S02]  /*0e80*/  IMAD.MOV.U32 R4, RZ, RZ, R2 ;  /* 0x000000ffff047224 */ /* 0x000fe400078e0002 */
[----:B------:R-:W-:-:S05]  /*0e90*/  IMAD.MOV.U32 R5, RZ, RZ, R3 ;  /* 0x000000ffff057224 */ /* 0x000fca00078e0003 */
[----:B------:R-:W1:Y:S08]  /*0ea0*/  LDC R6, c[0x0][0x730] ;  /* 0x0001cc00ff067b82 */ /* 0x000e700000000800 */
[----:B------:R-:W4:Y:S01]  /*0eb0*/  LDC.64 R30, c[0x0][0x720] ;  /* 0x0001c800ff1e7b82 */ /* 0x000f220000000a00 */
[----:B0-----:R-:W-:-:S04]  /*0ec0*/  ISETP.NE.U32.AND P0, PT, R28, RZ, PT ;  /* 0x000000ff1c00720c */ /* 0x001fc80003f05070 */
[----:B------:R-:W-:-:S13]  /*0ed0*/  ISETP.NE.AND.EX P0, PT, R29, RZ, PT, P0 ;  /* 0x000000ff1d00720c */ /* 0x000fda0003f05300 */
[----:B-1--4-:R-:W-:Y:S05]  /*0ee0*/  @!P0 BRA `(.L_x_13) ;  /* 0x0000000000288947 */ /* 0x012fea0003800000 */
[----:B------:R-:W0:Y:S02]  /*0ef0*/  LDC R23, c[0x0][0x734] ;  /* 0x0001cd00ff177b82 */ /* 0x000e240000000800 */
[----:B0-----:R-:W-:-:S05]  /*0f00*/  IADD3 R23, P0, R2, R23, RZ ;  /* 0x0000001702177210 */ /* 0x001fca0007f1e0ff */
[----:B------:R-:W-:-:S04]  /*0f10*/  IMAD.X R27, RZ, RZ, R3, P0 ;  /* 0x000000ffff1b7224 */ /* 0x000fc800000e0603 */
[----:B------:R-:W-:-:S04]  /*0f20*/  IMAD.WIDE.U32 R4, R27, R28, RZ ;  /* 0x0000001c1b047225 */ /* 0x000fc800078e00ff */
[----:B------:R-:W-:-:S04]  /*0f30*/  IMAD.WIDE.U32 R20, P0, R23, R29, R4 ;  /* 0x0000001d17147225 */ /* 0x000fc80007800004 */
[----:B------:R-:W-:-:S04]  /*0f40*/  IMAD.WIDE.U32 R4, R23, R28, RZ ;  /* 0x0000001c17047225 */ /* 0x000fc800078e00ff */
[----:B------:R-:W-:Y:S01]  /*0f50*/  IMAD.X R23, RZ, RZ, RZ, P0 ;  /* 0x000000ffff177224 */ /* 0x000fe200000e06ff */
[----:B------:R-:W-:Y:S01]  /*0f60*/  IADD3 RZ, P0, R5, R20, RZ ;  /* 0x0000001405ff7210 */ /* 0x000fe20007f1e0ff */
[----:B------:R-:W-:-:S04]  /*0f70*/  IMAD.MOV.U32 R22, RZ, RZ, R21 ;  /* 0x000000ffff167224 */ /* 0x000fc800078e0015 */
[----:B------:R-:W-:-:S08]  /*0f80*/  IMAD.WIDE.U32.X R4, R27, R29, R22, P0 ;  /* 0x0000001d1b047225 */ /* 0x000fd000000e0416 */
.L_x_13:
[----:B------:R-:W0:Y:S01]  /*0f90*/  LDC.64 R32, c[0x0][0x740] ;  /* 0x0001d000ff207b82 */ /* 0x000e220000000a00 */
[-CC-:B------:R-:W-:Y:S01]  /*0fa0*/  SHF.R.U64 R36, R4, R6.reuse, R5.reuse ;  /* 0x0000000604247219 */ /* 0x180fe20000001205 */
[----:B------:R-:W-:Y:S01]  /*0fb0*/  IMAD.MOV.U32 R37, RZ, RZ, 0x1 ;  /* 0x00000001ff257424 */ /* 0x000fe200078e00ff */
[----:B------:R-:W-:Y:S02]  /*0fc0*/  SHF.R.U32.HI R4, RZ, R6, R5 ;  /* 0x00000006ff047219 */ /* 0x000fe40000011605 */
[----:B------:R-:W-:-:S03]  /*0fd0*/  IADD3 R21, P0, RZ, -R36, RZ ;  /* 0x80000024ff157210 */ /* 0x000fc60007f1e0ff */
[----:B------:R-:W1:Y:S02]  /*0fe0*/  LDC R20, c[0x0][0x718] ;  /* 0x0001c600ff147b82 */ /* 0x000e640000000800 */
[----:B------:R-:W-:-:S04]  /*0ff0*/  IMAD.X R5, RZ, RZ, ~R4, P0 ;  /* 0x000000ffff057224 */ /* 0x000fc800000e0e04 */
[-C--:B------:R-:W-:Y:S02]  /*1000*/  IMAD R6, R5, R30.reuse, RZ ;  /* 0x0000001e05067224 */ /* 0x080fe400078e02ff */
[----:B------:R-:W4:Y:S01]  /*1010*/  LDC R23, c[0x0][0x708] ;  /* 0x0001c200ff177b82 */ /* 0x000f220000000800 */
[----:B------:R-:W-:-:S04]  /*1020*/  IMAD.WIDE.U32 R4, R21, R30, R2 ;  /* 0x0000001e15047225 */ /* 0x000fc800078e0002 */
[----:B------:R-:W-:-:S03]  /*1030*/  IMAD R21, R21, R31, R6 ;  /* 0x0000001f15157224 */ /* 0x000fc600078e0206 */
[----:B------:R-:W2:Y:S01]  /*1040*/  LDC R28, c[0x0][0x758] ;  /* 0x0001d600ff1c7b82 */ /* 0x000ea20000000800 */
[----:B------:R-:W-:Y:S01]  /*1050*/  IMAD.IADD R5, R5, 0x1, R21 ;  /* 0x0000000105057824 */ /* 0x000fe200078e0215 */
[----:B0-----:R-:W-:Y:S01]  /*1060*/  ISETP.NE.U32.AND P0, PT, R32, RZ, PT ;  /* 0x000000ff2000720c */ /* 0x001fe20003f05070 */
[----:B------:R-:W-:-:S03]  /*1070*/  IMAD.MOV.U32 R21, RZ, RZ, -0x1 ;  /* 0xffffffffff157424 */ /* 0x000fc600078e00ff */
[----:B------:R-:W-:Y:S02]  /*1080*/  ISETP.NE.AND.EX P0, PT, R33, RZ, PT, P0 ;  /* 0x000000ff2100720c */ /* 0x000fe40003f05300 */
[----:B------:R-:W0:Y:S01]  /*1090*/  LDC R31, c[0x0][0x700] ;  /* 0x0001c000ff1f7b82 */ /* 0x000e220000000800 */
[-CC-:B-1----:R-:W-:Y:S02]  /*10a0*/  SHF.R.U64 R29, R4, R20.reuse, R5.reuse ;  /* 0x00000014041d7219 */ /* 0x182fe40000001205 */
[----:B------:R-:W-:-:S05]  /*10b0*/  SHF.R.U32.HI R4, RZ, R20, R5 ;  /* 0x00000014ff047219 */ /* 0x000fca0000011605 */
[----:B------:R-:W1:Y:S01]  /*10c0*/  LDC R30, c[0x0][0x748] ;  /* 0x0001d200ff1e7b82 */ /* 0x000e620000000800 */
[-CC-:B----4-:R-:W-:Y:S02]  /*10d0*/  SHF.R.U64 R39, R29, R23.reuse, R4.reuse ;  /* 0x000000171d277219 */ /* 0x190fe40000001204 */
[----:B------:R-:W-:-:S05]  /*10e0*/  SHF.R.U32.HI R5, RZ, R23, R4 ;  /* 0x00000017ff057219 */ /* 0x000fca0000011604 */
[----:B------:R-:W4:Y:S01]  /*10f0*/  LDC R35, c[0x0][0x738] ;  /* 0x0001ce00ff237b82 */ /* 0x000f220000000800 */
[-C--:B--2---:R-:W-:Y:S02]  /*1100*/  SHF.L.U32 R4, R21, R28.reuse, RZ ;  /* 0x0000001c15047219 */ /* 0x084fe400000006ff */
[--C-:B------:R-:W-:Y:S02]  /*1110*/  SHF.R.U64 R38, R39, R28, R5.reuse ;  /* 0x0000001c27267219 */ /* 0x100fe40000001205 */
[----:B------:R-:W-:Y:S02]  /*1120*/  LOP3.LUT R6, RZ, R4, RZ, 0x33, !PT ;  /* 0x00000004ff067212 */ /* 0x000fe400078e33ff */
[----:B------:R-:W-:Y:S01]  /*1130*/  SHF.R.U32.HI R5, RZ, R28, R5 ;  /* 0x0000001cff057219 */ /* 0x000fe20000011605 */
[----:B------:R-:W2:Y:S01]  /*1140*/  LDC R34, c[0x0][0x710] ;  /* 0x0001c400ff227b82 */ /* 0x000ea20000000800 */
[----:B------:R-:W-:Y:S01]  /*1150*/  IMAD.MOV.U32 R4, RZ, RZ, R38 ;  /* 0x000000ffff047224 */ /* 0x000fe200078e0026 */
[----:B------:R-:W-:Y:S06]  /*1160*/  @!P0 BRA `(.L_x_14) ;  /* 0x0000000000288947 */ /* 0x000fec0003800000 */
[----:B------:R-:W3:Y:S02]  /*1170*/  LDC R23, c[0x0][0x74c] ;  /* 0x0001d300ff177b82 */ /* 0x000ee40000000800 */
[----:B---3--:R-:W-:-:S05]  /*1180*/  IADD3 R23, P0, R38, R23, RZ ;  /* 0x0000001726177210 */ /* 0x008fca0007f1e0ff */
        /* <DEDUP_REMOVED lines=8> */
.L_x_14:
[----:B-1----:R-:W-:Y:S01]  /*1210*/  SHF.R.U64 R17, R4, R30, R5 ;  /* 0x0000001e04117219 */ /* 0x002fe20000001205 */
[----:B------:R-:W-:Y:S01]  /*1220*/  @P3 IMAD R24, R25, R26, R16 ;  /* 0x0000001a19183224 */ /* 0x000fe200078e0210 */
[----:B------:R-:W-:Y:S02]  /*1230*/  SHF.L.U32 R4, R37, R28, RZ ;  /* 0x0000001c25047219 */ /* 0x000fe400000006ff */
[----:B------:R-:W-:Y:S01]  /*1240*/  LOP3.LUT R5, R39, R6, RZ, 0xc0, !PT ;  /* 0x0000000627057212 */ /* 0x000fe200078ec0ff */
[----:B0-----:R-:W-:Y:S02]  /*1250*/  VIADD R6, R31, 0xffffffff ;  /* 0xffffffff1f067836 */ /* 0x001fe40000000000 */
[----:B------:R-:W-:Y:S02]  /*1260*/  IMAD.MOV R20, RZ, RZ, -R17 ;  /* 0x000000ffff147224 */ /* 0x000fe400078e0a11 */
[----:B------:R-:W-:Y:S01]  /*1270*/  IMAD R5, R4, R17, R5 ;  /* 0x0000001104057224 */ /* 0x000fe200078e0205 */
[----:B------:R-:W-:Y:S01]  /*1280*/  LOP3.LUT R17, R29, R6, RZ, 0xc0, !PT ;  /* 0x000000061d117212 */ /* 0x000fe200078ec0ff */
[----:B----4-:R-:W-:-:S02]  /*1290*/  IMAD R4, R20, R35, R38 ;  /* 0x0000002314047224 */ /* 0x010fc400078e0226 */
[----:B--2---:R-:W-:Y:S02]  /*12a0*/  IMAD R6, R5, R34, R24 ;  /* 0x0000002205067224 */ /* 0x004fe400078e0218 */
[----:B------:R-:W-:Y:S02]  /*12b0*/  IMAD R17, R4, R31, R17 ;  /* 0x0000001f04117224 */ /* 0x000fe400078e0211 */
[----:B------:R-:W-:Y:S02]  /*12c0*/  IMAD.MOV.U32 R20, RZ, RZ, 0x1 ;  /* 0x00000001ff147424 */ /* 0x000fe400078e00ff */
[----:B------:R-:W-:Y:S01]  /*12d0*/  IMAD.MOV.U32 R4, RZ, RZ, R36 ;  /* 0x000000ffff047224 */ /* 0x000fe200078e0024 */
[----:B------:R-:W-:Y:S02]  /*12e0*/  SEL R5, R17, R6, !P3 ;  /* 0x0000000611057207 */ /* 0x000fe40005800000 */
[----:B------:R-:W-:-:S07]  /*12f0*/  SEL R6, R6, R17, !P3 ;  /* 0x0000001106067207 */ /* 0x000fce0005800000 */
.L_x_12:
[----:B------:R-:W-:Y:S05]  /*1300*/  @!P1 BRA `(.L_x_15) ;  /* 0x00000000000c9947 */ /* 0x000fea0003800000 */
[----:B------:R-:W-:Y:S01]  /*1310*/  UCGABAR_WAIT ;  /* 0x0000000000007dc7 */ /* 0x000fe20008000000 */
[----:B------:R-:W-:Y:S01]  /*1320*/  CCTL.IVALL ;  /* 0x00000000ff00798f */ /* 0x000fe20002000000 */
[----:B------:R-:W-:Y:S05]  /*1330*/  BRA `(.L_x_16) ;  /* 0x0000000000047947 */ /* 0x000fea0003800000 */
.L_x_15:
[----:B------:R-:W-:Y:S06]  /*1340*/  BAR.SYNC.DEFER_BLOCKING 0x0 ;  /* 0x0000000000007b1d */ /* 0x000fec0000010000 */
.L_x_16:
[----:B------:R-:W-:Y:S05]  /*1350*/  @!P2 BRA `(.L_x_17) ;  /* 0x000000a400dca947 */ /* 0x000fea0003800000 */
[----:B------:R-:W-:-:S13]  /*1360*/  ISETP.GT.U32.AND P0, PT, R40, 0x1, PT ;  /* 0x000000012800780c */ /* 0x000fda0003f04070 */
[----:B------:R-:W-:Y:S05]  /*1370*/  @P0 EXIT ;  /* 0x000000000000094d */ /* 0x000fea0003800000 */
.L_x_18:
[----:B------:R-:W-:-:S08]  /*1380*/  NOP ;  /* 0x0000000000007918 */ /* 0x000fd00000000000 */
[----:B------:R-:W0:Y:S02]  /*1390*/  USETMAXREG.TRY_ALLOC.CTAPOOL UP0, 0xe8 ;  /* 0x000000e8000079c8 */ /* 0x000e240008000600 */
[----:B0-----:R-:W-:-:S13]  /*13a0*/  PLOP3.LUT P0, PT, PT, PT, UP0, 0x80, 0x0 ;  /* 0x000000000000781c */ /* 0x001fda0003f0f008 */
[----:B------:R-:W-:Y:S05]  /*13b0*/  @!P0 BRA `(.L_x_18) ;  /* 0xfffffffc00f08947 */ /* 0x000fea000383ffff */
[----:B------:R-:W-:-:S13]  /*13c0*/  LOP3.LUT P0, RZ, R20, 0xff, RZ, 0xc0, !PT ;  /* 0x000000ff14ff7812 */ /* 0x000fda000780c0ff */
[----:B------:R-:W-:Y:S05]  /*13d0*/  @!P0 EXIT ;  /* 0x000000000000894d */ /* 0x000fea0003800000 */
[CC--:B------:R-:W-:Y:S01]  /*13e0*/  LEA.HI R16, R18.reuse, R15.reuse, RZ, 0x2 ;  /* 0x0000000f12107211 */ /* 0x0c0fe200078f10ff */
[----:B------:R-:W0:Y:S01]  /*13f0*/  S2UR UR8, SR_CgaCtaId ;  /* 0x00000000000879c3 */ /* 0x000e220000008800 */
[----:B------:R-:W-:Y:S01]  /*1400*/  LEA.HI R18, R18, R15, RZ, 0x5 ;  /* 0x0000000f12127211 */ /* 0x000fe200078f28ff */
[----:B------:R-:W-:Y:S01]  /*1410*/  UIADD3 UR9, UR12, -0x1, URZ ;  /* 0xffffffff0c097890 */ /* 0x000fe2000fffe03f */
[--C-:B------:R-:W-:Y:S01]  /*1420*/  SHF.R.S32.HI R17, RZ, 0x2, R16.reuse ;  /* 0x00000002ff117819 */ /* 0x100fe20000011410 */
[----:B------:R-:W-:Y:S01]  /*1430*/  UMOV UR7, 0x400 ;  /* 0x0000040000077882 */ /* 0x000fe20000000000 */
[----:B------:R-:W-:Y:S01]  /*1440*/  SHF.R.S32.HI R14, RZ, 0x1f, R16 ;  /* 0x0000001fff0e7819 */ /* 0x000fe20000011410 */
[----:B------:R-:W-:Y:S01]  /*1450*/  UISETP.NE.AND UP0, UPT, UR9, URZ, UPT ;  /* 0x0000003f0900728c */ /* 0x000fe2000bf05270 */
[----:B------:R-:W-:Y:S01]  /*1460*/  LOP3.LUT R16, R16, 0xfffffffc, RZ, 0xc0, !PT ;  /* 0xfffffffc10107812 */ /* 0x000fe200078ec0ff */
[----:B------:R-:W-:Y:S01]  /*1470*/  ULDC UR10, c[0x0][0x284] ;  /* 0x0000a100000a7ab9 */ /* 0x000fe20000000800 */
[----:B------:R-:W-:Y:S01]  /*1480*/  LEA.HI R14, R14, R17, RZ, 0x3 ;  /* 0x000000110e0e7211 */ /* 0x000fe200078f18ff */
[----:B------:R-:W-:Y:S01]  /*1490*/  USHF.L.U32 UR19, UR6, 0x1, URZ ;  /* 0x0000000106137899 */ /* 0x000fe2000800063f */
[C---:B------:R-:W-:Y:S01]  /*14a0*/  LOP3.LUT P0, RZ, R15.reuse, 0x7, RZ, 0xc0, !PT ;  /* 0x000000070fff7812 */ /* 0x040fe2000780c0ff */
[----:B------:R-:W-:Y:S01]  /*14b0*/  IMAD.IADD R16, R15, 0x1, -R16 ;  /* 0x000000010f107824 */ /* 0x000fe200078e0a10 */
[----:B------:R-:W-:-:S02]  /*14c0*/  LOP3.LUT R20, R14, 0xfffffff8, RZ, 0xc0, !PT ;  /* 0xfffffff80e147812 */ /* 0x000fc400078ec0ff */
[----:B------:R-:W-:Y:S02]  /*14d0*/  LEA.HI R14, R15, R15, RZ, 0x1 ;  /* 0x0000000f0f0e7211 */ /* 0x000fe400078f08ff */
[----:B------:R-:W-:Y:S01]  /*14e0*/  ISETP.LT.U32.AND P0, PT, R13, 0x2, !P0 ;  /* 0x000000020d00780c */ /* 0x000fe20004701070 */
[----:B------:R-:W-:Y:S01]  /*14f0*/  IMAD.IADD R20, R17, 0x1, -R20 ;  /* 0x0000000111147824 */ /* 0x000fe200078e0a14 */
[----:B------:R-:W-:Y:S02]  /*1500*/  LOP3.LUT R14, R14, 0x3ffffe, RZ, 0xc0, !PT ;  /* 0x003ffffe0e0e7812 */ /* 0x000fe400078ec0ff */
[----:B------:R-:W-:Y:S02]  /*1510*/  SHF.R.S32.HI R17, RZ, 0x5, R18 ;  /* 0x00000005ff117819 */ /* 0x000fe40000011412 */
[----:B------:R-:W-:Y:S01]  /*1520*/  LOP3.LUT R164, R7, 0x1, RZ, 0xfc, !PT ;  /* 0x0000000107a47812 */ /* 0x000fe200078efcff */
[----:B------:R-:W-:Y:S01]  /*1530*/  IMAD.IADD R14, R15, 0x1, -R14 ;  /* 0x000000010f0e7824 */ /* 0x000fe200078e0a0e */
[----:B0-----:R-:W-:Y:S01]  /*1540*/  ULEA UR7, UR8, UR7, 0x18 ;  /* 0x0000000708077291 */ /* 0x001fe2000f8ec03f */
[C---:B------:R-:W-:Y:S01]  /*1550*/  IMAD R18, R17.reuse, -0x10, -R20 ;  /* 0xfffffff011127824 */ /* 0x040fe200078e0a14 */
[----:B------:R-:W-:Y:S01]  /*1560*/  USHF.L.U32 UR8, UR9, 0x3, URZ ;  /* 0x0000000309087899 */ /* 0x000fe2000800063f */
[C---:B------:R-:W-:Y:S01]  /*1570*/  IMAD R19, R17.reuse, 0x2, R14 ;  /* 0x0000000211137824 */ /* 0x040fe200078e020e */
[----:B------:R-:W-:Y:S01]  /*1580*/  USEL UR9, URZ, 0x1, UP0 ;  /* 0x000000013f097887 */ /* 0x000fe20008000000 */
[--C-:B------:R-:W-:Y:S01]  /*1590*/  IMAD R14, R17, 0x10, R20.reuse ;  /* 0x00000010110e7824 */ /* 0x100fe200078e0214 */
[----:B------:R-:W-:Y:S01]  /*15a0*/  VIMNMX R17, RZ, UR6, PT ;  /* 0x00000006ff117c48 */ /* 0x000fe2000bfe0100 */
[----:B------:R-:W-:Y:S01]  /*15b0*/  IMAD R15, R19, 0x8, R20 ;  /* 0x00000008130f7824 */ /* 0x000fe200078e0214 */
[----:B------:R-:W-:Y:S01]  /*15c0*/  UIADD3 UR20, UR7, 0x40, URZ ;  /* 0x0000004007147890 */ /* 0x000fe2000fffe03f */
[----:B------:R-:W-:Y:S01]  /*15d0*/  SEL R19, RZ, 0x1, !P0 ;  /* 0x00000001ff137807 */ /* 0x000fe20004000000 */
[----:B------:R-:W-:Y:S01]  /*15e0*/  ULOP3.LUT UR8, UR8, 0x8, URZ, 0xc0, !UPT ;  /* 0x0000000808087892 */ /* 0x000fe2000f8ec03f */
[----:B------:R-:W-:Y:S01]  /*15f0*/  IMAD.SHL.U32 R20, R15, 0x80, RZ ;  /* 0x000000800f147824 */ /* 0x000fe200078e00ff */
[----:B------:R-:W-:Y:S01]  /*1600*/  IADD3 R17, -R17, UR6, RZ ;  /* 0x0000000611117c10 */ /* 0x000fe2000fffe1ff */
[----:B------:R-:W-:Y:S01]  /*1610*/  IMAD.U32 R165, RZ, RZ, UR9 ;  /* 0x00000009ffa57e24 */ /* 0x000fe2000f8e00ff */
[----:B------:R-:W-:Y:S01]  /*1620*/  SHF.R.S32.HI R15, RZ, 0x1f, R14 ;  /* 0x0000001fff0f7819 */ /* 0x000fe2000001140e */
[----:B------:R-:W-:Y:S01]  /*1630*/  VIADD R18, R18, UR10 ;  /* 0x0000000a12127c36 */ /* 0x000fe20008000000 */
[----:B------:R-:W-:Y:S01]  /*1640*/  SHF.R.S32.HI R20, RZ, 0x3, R20 ;  /* 0x00000003ff147819 */ /* 0x000fe20000011414 */
[----:B------:R-:W-:-:S02]  /*1650*/  ULEA UR12, UR12, UR20, 0x3 ;  /* 0x000000140c0c7291 */ /* 0x000fc4000f8e183f */
[----:B------:R-:W-:Y:S02]  /*1660*/  ULOP3.LUT UR21, UR8, 0x8, URZ, 0x3c, !UPT ;  /* 0x0000000808157892 */ /* 0x000fe4000f8e3c3f */
[----:B------:R-:W-:-:S12]  /*1670*/  ULOP3.LUT UR13, UR8, 0x18, URZ, 0x3c, !UPT ;  /* 0x00000018080d7892 */ /* 0x000fd8000f8e3c3f */
.L_x_285:
[----:B------:R-:W-:Y:S01]  /*1680*/  SHF.L.U32 R21, R165, 0x1f, RZ ;  /* 0x0000001fa5157819 */ /* 0x000fe200000006ff */
[----:B------:R-:W-:Y:S01]  /*1690*/  IMAD.MOV.U32 R151, RZ, RZ, RZ ;  /* 0x000000ffff977224 */ /* 0x000fe200078e00ff */
[----:B------:R-:W-:Y:S02]  /*16a0*/  ISETP.GE.AND P1, PT, R17, 0x1, PT ;  /* 0x000000011100780c */ /* 0x000fe40003f26270 */
[----:B------:R-:W0:Y:S02]  /*16b0*/  SYNCS.PHASECHK.TRANS64.TRYWAIT P0, [UR12+-0x8], R21 ;  /* 0xfffff815ff0075a7 */ /* 0x000e24000800014c */
[----:B012345:R-:W-:Y:S09]  /*16c0*/  @!P0 BRA `(.L_x_19) ;  /* 0x000000b400348947 */ /* 0x03fff20003800000 */
.L_x_306:
[----:B------:R-:W-:Y:S02]  /*16d0*/  CS2R R24, SRZ ;  /* 0x0000000000187805 */ /* 0x000fe4000001ff00 */
[----:B------:R-:W-:Y:S02]  /*16e0*/  CS2R R26, SRZ ;  /* 0x00000000001a7805 */ /* 0x000fe4000001ff00 */
[----:B------:R-:W-:Y:S02]  /*16f0*/  CS2R R28, SRZ ;  /* 0x00000000001c7805 */ /* 0x000fe4000001ff00 */
[----:B------:R-:W-:Y:S02]  /*1700*/  CS2R R30, SRZ ;  /* 0x00000000001e7805 */ /* 0x000fe4000001ff00 */
[----:B------:R-:W-:Y:S02]  /*1710*/  CS2R R32, SRZ ;  /* 0x0000000000207805 */ /* 0x000fe4000001ff00 */
[----:B------:R-:W-:-:S02]  /*1720*/  CS2R R34, SRZ ;  /* 0x0000000000227805 */ /* 0x000fc4000001ff00 */
        /* <DEDUP_REMOVED lines=56> */
[----:B------:R-:W-:Y:S01]  /*1ab0*/  CS2R R148, SRZ ;  /* 0x0000000000947805 */ /* 0x000fe2000001ff00 */
[----:B------:R-:W-:Y:S01]  /*1ac0*/  IMAD.MOV.U32 R150, RZ, RZ, RZ ;  /* 0x000000ffff967224 */ /* 0x000fe200078e00ff */
[----:B------:R-:W-:Y:S06]  /*1ad0*/  @!P1 BRA `(.L_x_20) ;  /* 0x0000000400309947 */ /* 0x000fec0003800000 */
[----:B0-----:R-:W-:Y:S01]  /*1ae0*/  IMAD.MOV.U32 R21, RZ, RZ, R17 ;  /* 0x000000ffff157224 */ /* 0x001fe200078e0011 */
[----:B------:R-:W-:Y:S01]  /*1af0*/  UPLOP3.LUT UP0, UPT, UPT, UPT, UPT, 0x40, 0x0 ;  /* 0x000000000000789c */ /* 0x000fe20003f0e870 */
[----:B------:R-:W-:Y:S01]  /*1b00*/  IMAD.U32 R156, RZ, RZ, UR4 ;  /* 0x00000004ff9c7e24 */ /* 0x000fe2000f8e00ff */
[----:B------:R-:W-:Y:S01]  /*1b10*/  UMOV UR14, UR5 ;  /* 0x00000005000e7c82 */ /* 0x000fe20008000000 */
[----:B------:R-:W-:-:S08]  /*1b20*/  IMAD.U32 R22, RZ, RZ, UR5 ;  /* 0x00000005ff167e24 */ /* 0x000fd0000f8e00ff */
.L_x_27:
[----:B------:R-:W-:-:S13]  /*1b30*/  ISETP.NE.AND P1, PT, R164, 0x3, PT ;  /* 0x00000003a400780c */ /* 0x000fda0003f25270 */
[----:B------:R-:W-:Y:S05]  /*1b40*/  @!P1 BRA `(.L_x_21) ;  /* 0x0000000000049947 */ /* 0x000fea0003800000 */
[----:B------:R-:W-:Y:S01]  /*1b50*/  BPT.TRAP 0x1 ;  /* 0x000000040000795c */ /* 0x000fe20000300000 */
.L_x_21:
[----:B------:R-:W-:Y:S01]  /*1b60*/  ULEA UR8, UR14, UR7, 0x3 ;  /* 0x000000070e087291 */ /* 0x000fe2000f8e183f */
[----:B------:R-:W-:-:S08]  /*1b70*/  SHF.L.U32 R23, R156, 0x1f, RZ ;  /* 0x0000001f9c177819 */ /* 0x000fd000000006ff */
[----:B------:R0:W1:Y:S01]  /*1b80*/  SYNCS.PHASECHK.TRANS64.TRYWAIT P0, [UR8], R23 ;  /* 0x00000017ff0075a7 */ /* 0x0000620008000148 */
[----:B------:R-:W-:Y:S05]  /*1b90*/  @!P1 BRA `(.L_x_22) ;  /* 0x0000000000049947 */ /* 0x000fea0003800000 */
[----:B------:R-:W-:Y:S01]  /*1ba0*/  BPT.TRAP 0x1 ;  /* 0x000000040000795c */ /* 0x000fe20000300000 */
.L_x_22:
[----:B------:R-:W-:-:S04]  /*1bb0*/  IMAD.U32 R153, RZ, RZ, UR14 ;  /* 0x0000000eff997e24 */ /* 0x000fc8000f8e00ff */
[----:B------:R-:W-:Y:S01]  /*1bc0*/  IMAD R152, R153, 0x400, R20 ;  /* 0x0000040099987824 */ /* 0x000fe200078e0214 */
[----:B-1----:R-:W-:Y:S06]  /*1bd0*/  @P0 BRA `(.L_x_23) ;  /* 0x0000000000080947 */ /* 0x002fec0003800000 */
[----:B------:R-:W1:Y:S02]  /*1be0*/  SYNCS.PHASECHK.TRANS64.TRYWAIT P0, [UR8], R23 ;  /* 0x00000017ff0075a7 */ /* 0x000e640008000148 */
[----:B-1----:R-:W-:Y:S05]  /*1bf0*/  @!P0 BRA `(.L_x_24) ;  /* 0x000000b000008947 */ /* 0x002fea0003800000 */
.L_x_23:
[----:B-1----:R-:W1:Y:S01]  /*1c00*/  LDS.128 R152, [R152+UR7+0x36100] ;  /* 0x0361000798987984 */ /* 0x002e620008000c00 */
[----:B------:R-:W-:Y:S02]  /*1c10*/  UIADD3 UR8, UR7, 0x100, URZ ;  /* 0x0000010007087890 */ /* 0x000fe4000fffe03f */
[----:B------:R-:W-:Y:S02]  /*1c20*/  UIADD3 UR9, UR7, 0x6100, URZ ;  /* 0x0000610007097890 */ /* 0x000fe4000fffe03f */
[----:B------:R-:W-:Y:S02]  /*1c30*/  USHF.R.U32.HI UR8, URZ, 0x4, UR8 ;  /* 0x000000043f087899 */ /* 0x000fe40008011608 */
[----:B------:R-:W-:Y:S02]  /*1c40*/  USHF.R.U32.HI UR9, URZ, 0x4, UR9 ;  /* 0x000000043f097899 */ /* 0x000fe40008011609 */
[----:B------:R-:W-:Y:S02]  /*1c50*/  ULOP3.LUT UR8, UR8, 0x3fff, URZ, 0xc0, !UPT ;  /* 0x00003fff08087892 */ /* 0x000fe4000f8ec03f */
[----:B------:R-:W-:-:S02]  /*1c60*/  ULOP3.LUT UR9, UR9, 0x3fff, URZ, 0xc0, !UPT ;  /* 0x00003fff09097892 */ /* 0x000fc4000f8ec03f */
[----:B------:R-:W-:Y:S02]  /*1c70*/  ULOP3.LUT UR8, UR8, 0x10000, URZ, 0xfc, !UPT ;  /* 0x0001000008087892 */ /* 0x000fe4000f8efc3f */
[----:B------:R-:W-:Y:S02]  /*1c80*/  ULOP3.LUT UR9, UR9, 0x10000, URZ, 0xfc, !UPT ;  /* 0x0001000009097892 */ /* 0x000fe4000f8efc3f */
[----:B------:R-:W-:Y:S02]  /*1c90*/  ULEA UR15, UR14, UR8, 0x9 ;  /* 0x000000080e0f7291 */ /* 0x000fe4000f8e483f */
[----:B------:R-:W-:Y:S01]  /*1ca0*/  ULEA UR18, UR14, UR9, 0xc ;  /* 0x000000090e127291 */ /* 0x000fe2000f8e603f */
[----:B------:R-:W-:Y:S02]  /*1cb0*/  UMOV UR11, 0x40000040 ;  /* 0x40000040000b7882 */ /* 0x000fe40000000000 */
[----:B------:R-:W-:Y:S02]  /*1cc0*/  UMOV UR9, 0x40000040 ;  /* 0x4000004000097882 */ /* 0x000fe40000000000 */
[----:B------:R-:W-:-:S02]  /*1cd0*/  UMOV UR8, UR15 ;  /* 0x0000000f00087c82 */ /* 0x000fc40008000000 */
[----:B------:R-:W-:Y:S01]  /*1ce0*/  UMOV UR10, UR18 ;  /* 0x00000012000a7c82 */ /* 0x000fe20008000000 */
[----:B-1----:R-:W-:-:S06]  /*1cf0*/  WARPGROUP.ARRIVE ;  /* 0x00000000000079c5 */ /* 0x002fcc0000000000 */
[----:B------:R-:W-:Y:S01]  /*1d00*/  HGMMA.SP.64x256x32.F32.BF16 R24, gdesc[UR8], R24, UP0, R152, 0x0 ;  /* 0x0be09800081879f0 */ /* 0x000fe2000bf01a18 */
[----:B------:R-:W-:Y:S02]  /*1d10*/  UIADD3 UR8, UR15, 0x2, URZ ;  /* 0x000000020f087890 */ /* 0x000fe4000fffe03f */
[----:B------:R-:W-:Y:S01]  /*1d20*/  UIADD3 UR10, UR18, 0x4, URZ ;  /* 0x00000004120a7890 */ /* 0x000fe2000fffe03f */
[----:B------:R-:W-:Y:S01]  /*1d30*/  UMOV UR9, 0x40000040 ;  /* 0x4000004000097882 */ /* 0x000fe20000000000 */
[----:B------:R-:W-:-:S15]  /*1d40*/  UMOV UR11, 0x40000040 ;  /* 0x40000040000b7882 */ /* 0x000fde0000000000 */
[----:B------:R-:W-:-:S12]  /*1d50*/  NOP ;  /* 0x0000000000007918 */ /* 0x000fd80000000000 */
[----:B------:R-:W-:Y:S01]  /*1d60*/  HGMMA.SP.64x256x32.F32.BF16 R24, gdesc[UR8], R24, R153, 0x0 ;  /* 0x0be09900081879f0 */ /* 0x000fe20008701a18 */
        /* <DEDUP_REMOVED lines=11> */
[----:B------:R-:W-:Y:S03]  /*1e20*/  HGMMA.SP.64x256x32.F32.BF16 R24, gdesc[UR8], R24, R155, 0x0, gsb0 ;  /* 0x0be09b00081879f0 */ /* 0x000fe60008001a18 */
[----:B------:R-:W-:Y:S02]  /*1e30*/  WARPGROUP.DEPBAR.LE gsb0, 0x0 ;  /* 0x00008000000079c5 */ /* 0x000fe40000010000 */
[----:B------:R-:W-:Y:S05]  /*1e40*/  @!P1 BRA `(.L_x_25) ;  /* 0x0000000000049947 */ /* 0x000fea0003800000 */
[----:B------:R-:W-:Y:S01]  /*1e50*/  BPT.TRAP 0x1 ;  /* 0x000000040000795c */ /* 0x000fe20000300000 */
.L_x_25:
[----:B------:R-:W-:-:S13]  /*1e60*/  LOP3.LUT P0, RZ, R12, R19, RZ, 0xc0, !PT ;  /* 0x000000130cff7212 */ /* 0x000fda000780c0ff */
[----:B0-----:R-:W-:-:S05]  /*1e70*/  @P0 LEA R23, R22, UR7, 0x3 ;  /* 0x0000000716170c11 */ /* 0x001fca000f8e18ff */
[----:B------:R-:W-:-:S05]  /*1e80*/  @P0 VIADD R152, R23, 0x18 ;  /* 0x0000001817980836 */ /* 0x000fca0000000000 */
[----:B------:R-:W-:-:S04]  /*1e90*/  @P0 PRMT R152, R13, 0x654, R152 ;  /* 0x000006540d980816 */ /* 0x000fc80000000098 */
[----:B------:R0:W-:Y:S01]  /*1ea0*/  @P0 SYNCS.ARRIVE.TRANS64.RED.A1T0 RZ, [R152+URZ], RZ ;  /* 0x000000ff98ff09a7 */ /* 0x0001e2000810043f */
[----:B------:R-:W-:-:S13]  /*1eb0*/  ISETP.GT.U32.AND P0, PT, R7, 0x1, PT ;  /* 0x000000010700780c */ /* 0x000fda0003f04070 */
[----:B0-----:R-:W-:Y:S05]  /*1ec0*/  @P0 BRA `(.L_x_26) ;  /* 0x0000000000040947 */ /* 0x001fea0003800000 */
[----:B------:R-:W-:Y:S01]  /*1ed0*/  BPT.TRAP 0x1 ;  /* 0x000000040000795c */ /* 0x000fe20000300000 */
.L_x_26:
[----:B------:R-:W-:Y:S01]  /*1ee0*/  UIADD3 UR14, UR14, 0x1, URZ ;  /* 0x000000010e0e7890 */ /* 0x000fe2000fffe03f */
[C---:B------:R-:W-:Y:S01]  /*1ef0*/  ISETP.GT.AND P1, PT, R21.reuse, 0x1, PT ;  /* 0x000000011500780c */ /* 0x040fe20003f24270 */
[----:B------:R-:W-:Y:S02]  /*1f00*/  VIADD R22, R22, 0x1 ;  /* 0x0000000116167836 */ /* 0x000fe40000000000 */
[----:B------:R-:W-:Y:S01]  /*1f10*/  UISETP.NE.AND UP0, UPT, UR14, 0x3, UPT ;  /* 0x000000030e00788c */ /* 0x000fe2000bf05270 */
[----:B------:R-:W-:Y:S02]  /*1f20*/  VIADD R21, R21, 0xffffffff ;  /* 0xffffffff15157836 */ /* 0x000fe40000000000 */
[C---:B------:R-:W-:Y:S01]  /*1f30*/  ISETP.NE.AND P0, PT, R22.reuse, 0x3, PT ;  /* 0x000000031600780c */ /* 0x040fe20003f05270 */
[----:B------:R-:W-:Y:S02]  /*1f40*/  USEL UR8, URZ, 0x1, UP0 ;  /* 0x000000013f087887 */ /* 0x000fe40008000000 */
[----:B------:R-:W-:Y:S01]  /*1f50*/  USEL UR14, UR14, URZ, UP0 ;  /* 0x0000003f0e0e7287 */ /* 0x000fe20008000000 */
[----:B------:R-:W-:Y:S01]  /*1f60*/  SEL R22, R22, RZ, P0 ;  /* 0x000000ff16167207 */ /* 0x000fe20000000000 */
[----:B------:R-:W-:-:S02]  /*1f70*/  UPLOP3.LUT UP0, UPT, UPT, UPT, UPT, 0x80, 0x0 ;  /* 0x000000000000789c */ /* 0x000fc40003f0f070 */
[----:B------:R-:W-:Y:S01]  /*1f80*/  LOP3.LUT R156, R156, UR8, RZ, 0x3c, !PT ;  /* 0x000000089c9c7c12 */ /* 0x000fe2000f8e3cff */
[----:B------:R-:W-:Y:S08]  /*1f90*/  @P1 BRA `(.L_x_27) ;  /* 0xfffffff800e41947 */ /* 0x000ff0000383ffff */
.L_x_20:
[----:B0-----:R-:W-:Y:S01]  /*1fa0*/  IMAD.U32 R22, RZ, RZ, UR21 ;  /* 0x00000015ff167e24 */ /* 0x001fe2000f8e00ff */
[----:B------:R-:W-:Y:S01]  /*1fb0*/  SHF.L.U32 R21, R165, 0x1f, RZ ;  /* 0x0000001fa5157819 */ /* 0x000fe200000006ff */
[----:B------:R-:W-:Y:S01]  /*1fc0*/  UIADD3 UR5, UR5, UR19, URZ ;  /* 0x0000001305057290 */ /* 0x000fe2000fffe03f */
[----:B------:R-:W0:Y:S01]  /*1fd0*/  LDC R154, c[0x0][0x288] ;  /* 0x0000a200ff9a7b82 */ /* 0x000e220000000800 */
[----:B------:R-:W-:Y:S01]  /*1fe0*/  UISETP.GE.U32.AND UP1, UPT, UR19, 0x3, UPT ;  /* 0x000000031300788c */ /* 0x000fe2000bf26070 */
[----:B------:R-:W-:Y:S01]  /*1ff0*/  SHF.R.S32.HI R156, RZ, 0x1f, R4 ;  /* 0x0000001fff9c7819 */ /* 0x000fe20000011404 */
[----:B------:R-:W-:Y:S02]  /*2000*/  UISETP.GT.U32.AND UP0, UPT, UR5, 0x2, UPT ;  /* 0x000000020500788c */ /* 0x000fe4000bf04070 */
[----:B------:R-:W-:Y:S02]  /*2010*/  UIMAD.WIDE.U32 UR8, UR5, -0x55555555, URZ ;  /* 0xaaaaaaab050878a5 */ /* 0x000fe4000f8e003f */
[----:B------:R-:W-:Y:S01]  /*2020*/  UISETP.LT.U32.AND UP0, UPT, UR19, 0x3, UP0 ;  /* 0x000000031300788c */ /* 0x000fe20008701070 */
[----:B------:R1:W-:Y:S01]  /*2030*/  SYNCS.ARRIVE.TRANS64.A1T0 RZ, [R22+UR20], RZ ;  /* 0x000000ff16ff79a7 */ /* 0x0003e20008100014 */
[----:B------:R-:W-:-:S02]  /*2040*/  WARPGROUP.DEPBAR.LE gsb0, 0x0 ;  /* 0x00008000000079c5 */ /* 0x000fc40000010000 */
[----:B------:R-:W-:Y:S02]  /*2050*/  USEL UR10, URZ, 0x1, !UP0 ;  /* 0x000000013f0a7887 */ /* 0x000fe4000c000000 */
[----:B------:R-:W-:Y:S02]  /*2060*/  USHF.R.U32.HI UR8, URZ, 0x1, UR9 ;  /* 0x000000013f087899 */ /* 0x000fe40008011609 */
[----:B------:R-:W-:Y:S01]  /*2070*/  ULOP3.LUT UR4, UR4, UR10, URZ, 0x3c, !UPT ;  /* 0x0000000a04047292 */ /* 0x000fe2000f8e3c3f */
[----:B------:R-:W4:Y:S01]  /*2080*/  SYNCS.PHASECHK.TRANS64.TRYWAIT P0, [UR12+0x8], R21 ;  /* 0x00000815ff0075a7 */ /* 0x000f22000800014c */
[----:B------:R-:W-:Y:S02]  /*2090*/  UIMAD UR5, UR8, -0x3, UR5 ;  /* 0xfffffffd080578a4 */ /* 0x000fe4000f8e0205 */
[----:B------:R-:W-:Y:S01]  /*20a0*/  @UP1 ULOP3.LUT UR4, UR4, 0x1, UR8, 0x78, !UPT ;  /* 0x0000000104041892 */ /* 0x000fe2000f8e7808 */
[----:B01--4-:R-:W-:Y:S11]  /*20b0*/  @!P0 BRA `(.L_x_28) ;  /* 0x000000a800e88947 */ /* 0x013ff60003800000 */
.L_x_307:
[----:B------:R-:W-:Y:S01]  /*20c0*/  ULDC.64 UR8, c[0x0][0x6d0] ;  /* 0x0001b40000087ab9 */ /* 0x000fe20000000a00 */
[----:B------:R-:W-:Y:S02]  /*20d0*/  IMAD.SHL.U32 R160, R6, 0x40, RZ ;  /* 0x0000004006a07824 */ /* 0x000fe400078e00ff */
[----:B0-----:R-:W-:Y:S02]  /*20e0*/  IMAD R21, R156, UR8, RZ ;  /* 0x000000089c157c24 */ /* 0x001fe4000f8e02ff */
[C---:B------:R-:W-:Y:S01]  /*20f0*/  IMAD.WIDE.U32 R152, R4.reuse, UR8, R14 ;  /* 0x0000000804987c25 */ /* 0x040fe2000f8e000e */
[----:B------:R-:W-:Y:S01]  /*2100*/  ULDC UR8, c[0x0][0x284] ;  /* 0x0000a10000087ab9 */ /* 0x000fe20000000800 */
[----:B------:R-:W-:Y:S02]  /*2110*/  SHF.R.S32.HI R161, RZ, 0x1f, R160 ;  /* 0x0000001fffa17819 */ /* 0x000fe400000114a0 */
[----:B------:R-:W-:Y:S01]  /*2120*/  IMAD R155, R4, UR9, R21 ;  /* 0x00000009049b7c24 */ /* 0x000fe2000f8e0215 */
[C---:B------:R-:W-:Y:S01]  /*2130*/  ISETP.GE.AND P0, PT, R160.reuse, UR8, PT ;  /* 0x00000008a0007c0c */ /* 0x040fe2000bf06270 */
[----:B------:R-:W-:Y:S01]  /*2140*/  IMAD.SHL.U32 R21, R5, 0x100, RZ ;  /* 0x0000010005157824 */ /* 0x000fe200078e00ff */
[----:B------:R-:W-:Y:S01]  /*2150*/  IADD3 R152, P1, R160, R152, RZ ;  /* 0x00000098a0987210 */ /* 0x000fe20007f3e0ff */
[----:B------:R-:W-:-:S03]  /*2160*/  IMAD.WIDE R22, R16, 0x2, RZ ;  /* 0x0000000210167825 */ /* 0x000fc600078e02ff */
[----:B------:R-:W-:Y:S01]  /*2170*/  ISETP.GE.OR P0, PT, R21, R154, P0 ;  /* 0x0000009a1500720c */ /* 0x000fe20000706670 */
[----:B------:R-:W-:Y:S01]  /*2180*/  IMAD R6, R16, -0x2, R154 ;  /* 0xfffffffe10067824 */ /* 0x000fe200078e029a */
[----:B------:R-:W-:Y:S01]  /*2190*/  IADD3.X R153, R161, R153, R155, P1, !PT ;  /* 0x00000099a1997210 */ /* 0x000fe20000ffe49b */
[----:B------:R-:W-:-:S04]  /*21a0*/  IMAD.WIDE R170, R5, 0x100, R22 ;  /* 0x0000010005aa7825 */ /* 0x000fc800078e0216 */
[----:B------:R-:W-:-:S06]  /*21b0*/  IMAD.IADD R5, R6, 0x1, -R21 ;  /* 0x0000000106057824 */ /* 0x000fcc00078e0a15 */
[----:B------:R-:W-:Y:S05]  /*21c0*/  @P0 BRA `(.L_x_29) ;  /* 0x0000009000a00947 */ /* 0x000fea0003800000 */
[----:B------:R-:W0:Y:S01]  /*21d0*/  LDC.64 R22, c[0x0][0x6c8] ;  /* 0x0001b200ff167b82 */ /* 0x000e220000000a00 */
[----:B---3-5:R-:W-:Y:S01]  /*21e0*/  FSETP.NEU.AND P0, PT, R10, RZ, PT ;  /* 0x000000ff0a00720b */ /* 0x028fe20003f0d000 */
[----:B------:R-:W-:Y:S01]  /*21f0*/  IMAD.IADD R166, R18, 0x1, -R160 ;  /* 0x0000000112a67824 */ /* 0x000fe200078e0aa0 */
[----:B------:R-:W-:Y:S01]  /*2200*/  ISETP.GT.AND P1, PT, R5, RZ, PT ;  /* 0x000000ff0500720c */ /* 0x000fe20003f24270 */
[----:B------:R-:W-:Y:S03]  /*2210*/  BSSY B0, `(.L_x_29) ;  /* 0x0000923000007945 */ /* 0x000fe60003800000 */
[----:B------:R-:W-:Y:S01]  /*2220*/  ISETP.GT.AND P5, PT, R166, RZ, P1 ;  /* 0x000000ffa600720c */ /* 0x000fe20000fa4270 */
[-C--:B0-----:R-:W-:Y:S02]  /*2230*/  IMAD R6, R171, R22.reuse, RZ ;  /* 0x00000016ab067224 */ /* 0x081fe400078e02ff */
[----:B------:R-:W-:-:S04]  /*2240*/  IMAD.WIDE.U32 R172, R170, R22, R152 ;  /* 0x00000016aaac7225 */ /* 0x000fc800078e0098 */
[----:B------:R-:W-:-:S04]  /*2250*/  IMAD R21, R170, R23, R6 ;  /* 0x00000017aa157224 */ /* 0x000fc800078e0206 */
[----:B------:R-:W-:Y:S01]  /*2260*/  IMAD.IADD R163, R173, 0x1, R21 ;  /* 0x00000001ada37824 */ /* 0x000fe200078e0215 */
[----:B------:R-:W-:Y:S06]  /*2270*/  @!P0 BRA `(.L_x_30) ;  /* 0x00000064006c8947 */ /* 0x000fec0003800000 */
[----:B------:R-:W-:Y:S01]  /*2280*/  ULDC.64 UR8, c[0x0][0x6b8] ;  /* 0x0001ae0000087ab9 */ /* 0x000fe20000000a00 */
[----:B------:R-:W-:Y:S01]  /*2290*/  ULDC.64 UR14, c[0x0][0x6b0] ;  /* 0x0001ac00000e7ab9 */ /* 0x000fe20000000a00 */
[----:B------:R-:W-:Y:S01]  /*22a0*/  IMAD.WIDE.U32 R152, R4, UR8, R14 ;  /* 0x0000000804987c25 */ /* 0x000fe2000f8e000e */
[----:B------:R-:W-:Y:S01]  /*22b0*/  ULDC.64 UR22, c[0x0][0x6a8] ;  /* 0x0001aa0000167ab9 */ /* 0x000fe20000000a00 */
[----:B------:R-:W0:Y:S01]  /*22c0*/  LDC.64 R168, c[0x0][0x6b0] ;  /* 0x0001ac00ffa87b82 */ /* 0x000e220000000a00 */
[----:B------:R-:W-:Y:S01]  /*22d0*/  ULDC.64 UR10, c[0x0][0x6c0] ;  /* 0x0001b000000a7ab9 */ /* 0x000fe20000000a00 */
[----:B------:R-:W-:Y:S01]  /*22e0*/  IMAD R21, R156, UR8, RZ ;  /* 0x000000089c157c24 */ /* 0x000fe2000f8e02ff */
[----:B------:R-:W-:-:S03]  /*22f0*/  IADD3 R156, P0, R160, R152, RZ ;  /* 0x00000098a09c7210 */ /* 0x000fc60007f1e0ff */
[----:B------:R-:W-:Y:S02]  /*2300*/  IMAD R173, R4, UR9, R21 ;  /* 0x0000000904ad7c24 */ /* 0x000fe4000f8e0215 */
[----:B------:R-:W-:-:S03]  /*2310*/  IMAD R21, R171, UR14, RZ ;  /* 0x0000000eab157c24 */ /* 0x000fc6000f8e02ff */
[----:B------:R-:W-:Y:S01]  /*2320*/  IADD3.X R157, R161, R153, R173, P0, !PT ;  /* 0x00000099a19d7210 */ /* 0x000fe200007fe4ad */
[C---:B------:R-:W-:Y:S02]  /*2330*/  IMAD R175, R170.reuse, UR15, R21 ;  /* 0x0000000faaaf7c24 */ /* 0x040fe4000f8e0215 */
[----:B------:R-:W-:-:S04]  /*2340*/  IMAD.WIDE.U32 R152, R170, UR14, R156 ;  /* 0x0000000eaa987c25 */ /* 0x000fc8000f8e009c */
[----:B------:R-:W-:Y:S01]  /*2350*/  IMAD.IADD R21, R153, 0x1, R175 ;  /* 0x0000000199157824 */ /* 0x000fe200078e02af */
[----:B------:R-:W-:-:S04]  /*2360*/  LEA R154, P0, R152, UR22, 0x2 ;  /* 0x00000016989a7c11 */ /* 0x000fc8000f8010ff */
[----:B------:R-:W-:-:S05]  /*2370*/  LEA.HI.X R155, R152, UR23, R21, 0x2, P0 ;  /* 0x00000017989b7c11 */ /* 0x000fca00080f1415 */
[----:B------:R-:W3:Y:S01]  /*2380*/  @P5 LDG.E.LTC128B R21, desc[UR16][R154.64] ;  /* 0x000000109a155981 */ /* 0x000ee2000c1e1920 */
[----:B------:R-:W-:Y:S01]  /*2390*/  IMAD.WIDE.U32 R158, R170, UR14, R160 ;  /* 0x0000000eaa9e7c25 */ /* 0x000fe2000f8e00a0 */
[----:B------:R-:W-:Y:S01]  /*23a0*/  LEA R152, P0, R172, UR10, 0x2 ;  /* 0x0000000aac987c11 */ /* 0x000fe2000f8010ff */
[----:B------:R-:W-:Y:S02]  /*23b0*/  BSSY B1, `(.L_x_31) ;  /* 0x0000016000017945 */ /* 0x000fe40003800000 */
[----:B0-----:R-:W-:Y:S01]  /*23c0*/  IMAD.WIDE.U32 R170, R170, UR14, R168 ;  /* 0x0000000eaaaa7c25 */ /* 0x001fe2000f8e00a8 */
[----:B------:R-:W-:Y:S02]  /*23d0*/  IADD3 R162, P2, R14, R158, RZ ;  /* 0x0000009e0ea27210 */ /* 0x000fe40007f5e0ff */
[----:B------:R-:W-:Y:S02]  /*23e0*/  LEA.HI.X R153, R172, UR11, R163, 0x2, P0 ;  /* 0x0000000bac997c11 */ /* 0x000fe400080f14a3 */
[----:B------:R-:W-:-:S02]  /*23f0*/  ISETP.GT.AND P0, PT, R5, 0x1, PT ;  /* 0x000000010500780c */ /* 0x000fc40003f04270 */
[----:B------:R-:W-:Y:S01]  /*2400*/  IADD3.X R163, R15, R175, R159, P2, !PT ;  /* 0x000000af0fa37210 */ /* 0x000fe200017fe49f */
[----:B------:R-:W-:Y:S01]  /*2410*/  IMAD.IADD R175, R175, 0x1, R171 ;  /* 0x00000001afaf7824 */ /* 0x000fe200078e02ab */
[----:B------:R-:W-:Y:S02]  /*2420*/  ISETP.GT.AND P2, PT, R166, RZ, P0 ;  /* 0x000000ffa600720c */ /* 0x000fe40000744270 */
[----:B------:R-:W-:Y:S01]  /*2430*/  IADD3 R6, P6, R156, R170, RZ ;  /* 0x000000aa9c067210 */ /* 0x000fe20007fde0ff */
[----:B------:R-:W-:Y:S01]  /*2440*/  IMAD.WIDE.U32 R162, R4, UR8, R162 ;  /* 0x0000000804a27c25 */ /* 0x000fe2000f8e00a2 */
[----:B------:R-:W-:-:S03]  /*2450*/  LEA R156, P4, R22, R152, 0x2 ;  /* 0x00000098169c7211 */ /* 0x000fc600078810ff */
[----:B------:R-:W-:Y:S02]  /*2460*/  IMAD.IADD R159, R173, 0x1, R163 ;  /* 0x00000001ad9f7824 */ /* 0x000fe400078e02a3 */
[----:B---3--:R-:W-:-:S04]  /*2470*/  FMUL R167, R21, R10 ;  /* 0x0000000a15a77220 */ /* 0x008fc80000400000 */
[----:B--2---:R-:W-:Y:S01]  /*2480*/  FFMA R177, R24, R11, R167 ;  /* 0x0000000b18b17223 */ /* 0x004fe200000000a7 */
[----:B------:R-:W-:Y:S01]  /*2490*/  IMAD.X R167, R175, 0x1, R157, P6 ;  /* 0x00000001afa77824 */ /* 0x000fe200030e069d */
[----:B------:R-:W-:-:S03]  /*24a0*/  LEA R168, P6, R162, UR22, 0x2 ;  /* 0x00000016a2a87c11 */ /* 0x000fc6000f8c10ff */
[----:B------:R0:W-:Y:S01]  /*24b0*/  @P5 STG.E desc[UR16][R152.64], R177 ;  /* 0x000000b198005986 */ /* 0x0001e2000c101910 */
[----:B------:R-:W-:Y:S02]  /*24c0*/  LEA R158, P5, R6, UR22, 0x2 ;  /* 0x00000016069e7c11 */ /* 0x000fe4000f8a10ff */
[----:B------:R-:W-:Y:S02]  /*24d0*/  LEA.HI.X R169, R162, UR23, R159, 0x2, P6 ;  /* 0x00000017a2a97c11 */ /* 0x000fe4000b0f149f */
[----:B------:R-:W-:Y:S01]  /*24e0*/  LEA.HI.X R159, R6, UR23, R167, 0x2, P5 ;  /* 0x00000017069f7c11 */ /* 0x000fe2000a8f14a7 */
[----:B------:R-:W-:Y:S08]  /*24f0*/  @!P2 BRA `(.L_x_32) ;  /* 0x000000000004a947 */ /* 0x000ff00003800000 */
[----:B------:R1:W5:Y:S02]  /*2500*/  LDG.E.LTC128B R21, desc[UR16][R158.64] ;  /* 0x000000109e157981 */ /* 0x000364000c1e1920 */
.L_x_32:
[----:B------:R-:W-:Y:S05]  /*2510*/  BSYNC B1 ;  /* 0x0000000000017941 */ /* 0x000fea0003800000 */
.L_x_31:
[----:B-----5:R-:W-:Y:S01]  /*2520*/  FMUL R6, R21, R10 ;  /* 0x0000000a15067220 */ /* 0x020fe20000400000 */
[----:B------:R-:W-:Y:S01]  /*2530*/  LEA.HI.X R157, R22, R153, R23, 0x2, P4 ;  /* 0x00000099169d7211 */ /* 0x000fe200020f1417 */
[----:B------:R-:W-:Y:S01]  /*2540*/  BSSY B1, `(.L_x_33) ;  /* 0x0000008000017945 */ /* 0x000fe20003800000 */
[----:B------:R-:W-:Y:S01]  /*2550*/  ISETP.GT.AND P1, PT, R166, 0x8, P1 ;  /* 0x00000008a600780c */ /* 0x000fe20000f24270 */
[----:B------:R-:W-:Y:S01]  /*2560*/  FFMA R163, R25, R11, R6 ;  /* 0x0000000b19a37223 */ /* 0x000fe20000000006 */
[----:B------:R-:W-:-:S04]  /*2570*/  IADD3 R24, P5, P6, R14, R170, R160 ;  /* 0x000000aa0e187210 */ /* 0x000fc80007ebe0a0 */
[----:B------:R2:W-:Y:S01]  /*2580*/  @P2 STG.E desc[UR16][R156.64], R163 ;  /* 0x000000a39c002986 */ /* 0x0005e2000c101910 */
[----:B------:R-:W-:-:S06]  /*2590*/  IADD3.X R25, R15, R175, R161, P5, P6 ;  /* 0x000000af0f197210 */ /* 0x000fcc0002fec4a1 */
[----:B------:R-:W-:Y:S05]  /*25a0*/  @!P1 BRA `(.L_x_34) ;  /* 0x0000000000049947 */ /* 0x000fea0003800000 */
[----:B------:R3:W5:Y:S02]  /*25b0*/  LDG.E.LTC128B R21, desc[UR16][R168.64+0x20] ;  /* 0x00002010a8157981 */ /* 0x000764000c1e1920 */
.L_x_34:
[----:B------:R-:W-:Y:S05]  /*25c0*/  BSYNC B1 ;  /* 0x0000000000017941 */ /* 0x000fea0003800000 */
.L_x_33:
[----:B------:R-:W-:-:S04]  /*25d0*/  IMAD.WIDE.U32 R24, R4, UR8, R24 ;  /* 0x0000000804187c25 */ /* 0x000fc8000f8e0018 */
[----:B-----5:R-:W-:Y:S01]  /*25e0*/  FMUL R161, R21, R10 ;  /* 0x0000000a15a17220 */ /* 0x020fe20000400000 */
[----:B------:R-:W-:Y:S01]  /*25f0*/  ISETP.GT.AND P0, PT, R166, 0x8, P0 ;  /* 0x00000008a600780c */ /* 0x000fe20000704270 */
[----:B------:R-:W-:Y:S01]  /*2600*/  USHF.L.U64.HI UR11, UR14, 0x5, UR15 ;  /* 0x000000050e0b7899 */ /* 0x000fe2000801020f */
[----:B------:R-:W-:Y:S01]  /*2610*/  IMAD.IADD R25, R173, 0x1, R25 ;  /* 0x00000001ad197824 */ /* 0x000fe200078e0219 */
[----:B------:R-:W-:Y:S01]  /*2620*/  LEA R160, P5, R24, UR22, 0x2 ;  /* 0x0000001618a07c11 */ /* 0x000fe2000f8a10ff */
[----:B--2---:R-:W-:Y:S01]  /*2630*/  FFMA R163, R26, R11, R161 ;  /* 0x0000000b1aa37223 */ /* 0x004fe200000000a1 */
[----:B------:R-:W-:Y:S01]  /*2640*/  ISETP.GT.AND P2, PT, R5, 0x8, PT ;  /* 0x000000080500780c */ /* 0x000fe20003f44270 */
[----:B------:R-:W-:Y:S01]  /*2650*/  USHF.L.U32 UR10, UR14, 0x5, URZ ;  /* 0x000000050e0a7899 */ /* 0x000fe2000800063f */
[----:B------:R-:W-:Y:S01]  /*2660*/  LEA.HI.X R161, R24, UR23, R25, 0x2, P5 ;  /* 0x0000001718a17c11 */ /* 0x000fe2000a8f1419 */
[----:B------:R-:W-:Y:S01]  /*2670*/  @P1 IMAD.MOV.U32 R24, RZ, RZ, R152 ;  /* 0x000000ffff181224 */ /* 0x000fe200078e0098 */
[----:B------:R-:W-:Y:S01]  /*2680*/  BSSY B1, `(.L_x_35) ;  /* 0x0000006000017945 */ /* 0x000fe20003800000 */
[----:B------:R-:W-:Y:S01]  /*2690*/  @P1 IMAD.MOV.U32 R25, RZ, RZ, R153 ;  /* 0x000000ffff191224 */ /* 0x000fe200078e0099 */
[----:B------:R-:W-:-:S04]  /*26a0*/  ISETP.GT.AND P4, PT, R166, RZ, P2 ;  /* 0x000000ffa600720c */ /* 0x000fc80001784270 */
[----:B------:R2:W-:Y:S01]  /*26b0*/  @P1 STG.E desc[UR16][R24.64+0x20], R163 ;  /* 0x000020a318001986 */ /* 0x0005e2000c101910 */
[----:B------:R-:W-:Y:S08]  /*26c0*/  @!P0 BRA `(.L_x_36) ;  /* 0x0000000000048947 */ /* 0x000ff00003800000 */
[----:B------:R4:W5:Y:S02]  /*26d0*/  LDG.E.LTC128B R21, desc[UR16][R160.64+0x20] ;  /* 0x00002010a0157981 */ /* 0x000964000c1e1920 */
.L_x_36:
[----:B------:R-:W-:Y:S05]  /*26e0*/  BSYNC B1 ;  /* 0x0000000000017941 */ /* 0x000fea0003800000 */
.L_x_35:
[----:B-----5:R-:W-:Y:S01]  /*26f0*/  FMUL R4, R21, R10 ;  /* 0x0000000a15047220 */ /* 0x020fe20000400000 */
[----:B--2---:R-:W-:Y:S01]  /*2700*/  IADD3 R24, P1, R154, UR10, RZ ;  /* 0x0000000a9a187c10 */ /* 0x004fe2000ff3e0ff */
[----:B------:R-:W-:Y:S02]  /*2710*/  IMAD.MOV.U32 R167, RZ, RZ, R21 ;  /* 0x000000ffffa77224 */ /* 0x000fe400078e0015 */
[----:B---3--:R-:W-:Y:S01]  /*2720*/  FFMA R169, R27, R11, R4 ;  /* 0x0000000b1ba97223 */ /* 0x008fe20000000004 */
[----:B------:R-:W-:Y:S01]  /*2730*/  @P0 IMAD.MOV.U32 R26, RZ, RZ, R156 ;  /* 0x000000ffff1a0224 */ /* 0x000fe200078e009c */
[----:B------:R-:W-:Y:S01]  /*2740*/  IADD3.X R25, R155, UR11, RZ, P1, !PT ;  /* 0x0000000b9b197c10 */ /* 0x000fe20008ffe4ff */
[----:B------:R-:W-:-:S05]  /*2750*/  @P0 IMAD.MOV.U32 R27, RZ, RZ, R157 ;  /* 0x000000ffff1b0224 */ /* 0x000fca00078e009d */
[----:B------:R2:W-:Y:S04]  /*2760*/  @P0 STG.E desc[UR16][R26.64+0x20], R169 ;  /* 0x000020a91a000986 */ /* 0x0005e8000c101910 */
[----:B------:R-:W3:Y:S01]  /*2770*/  @P4 LDG.E.LTC128B R167, desc[UR16][R24.64] ;  /* 0x0000001018a74981 */ /* 0x000ee2000c1e1920 */
[C---:B------:R-:W-:Y:S01]  /*2780*/  IMAD.SHL.U32 R4, R22.reuse, 0x20, RZ ;  /* 0x0000002016047824 */ /* 0x040fe200078e00ff */
[----:B------:R-:W-:Y:S01]  /*2790*/  SHF.L.U64.HI R6, R22, 0x5, R23 ;  /* 0x0000000516067819 */ /* 0x000fe20000010217 */
[----:B------:R-:W-:Y:S01]  /*27a0*/  BSSY B1, `(.L_x_37) ;  /* 0x000000c000017945 */ /* 0x000fe20003800000 */
[----:B------:R-:W-:Y:S02]  /*27b0*/  ISETP.GT.AND P0, PT, R5, 0x9, PT ;  /* 0x000000090500780c */ /* 0x000fe40003f04270 */
[----:B----4-:R-:W-:-:S02]  /*27c0*/  IADD3 R160, P5, R4, R152, RZ ;  /* 0x0000009804a07210 */ /* 0x010fc40007fbe0ff */
[----:B------:R-:W-:-:S03]  /*27d0*/  ISETP.GT.AND P1, PT, R166, RZ, P0 ;  /* 0x000000ffa600720c */ /* 0x000fc60000724270 */
[----:B------:R-:W-:Y:S01]  /*27e0*/  IMAD.X R161, R6, 0x1, R153, P5 ;  /* 0x0000000106a17824 */ /* 0x000fe200028e0699 */
[----:B------:R-:W-:-:S04]  /*27f0*/  IADD3 R162, P5, R158, UR10, RZ ;  /* 0x0000000a9ea27c10 */ /* 0x000fc8000ffbe0ff */
[----:B------:R-:W-:Y:S01]  /*2800*/  IADD3.X R163, R159, UR11, RZ, P5, !PT ;  /* 0x0000000b9fa37c10 */ /* 0x000fe2000affe4ff */
[----:B---3--:R-:W-:-:S04]  /*2810*/  FMUL R21, R167, R10 ;  /* 0x0000000aa7157220 */ /* 0x008fc80000400000 */
[----:B------:R-:W-:-:S05]  /*2820*/  FFMA R21, R28, R11, R21 ;  /* 0x0000000b1c157223 */ /* 0x000fca0000000015 */
[----:B------:R2:W-:Y:S01]  /*2830*/  @P4 STG.E desc[UR16][R160.64], R21 ;  /* 0x00000015a0004986 */ /* 0x0005e2000c101910 */
[----:B------:R-:W-:Y:S05]  /*2840*/  @!P1 BRA `(.L_x_38) ;  /* 0x0000000000049947 */ /* 0x000fea0003800000 */
[----:B------:R3:W5:Y:S02]  /*2850*/  LDG.E.LTC128B R167, desc[UR16][R162.64] ;  /* 0x00000010a2a77981 */ /* 0x000764000c1e1920 */
.L_x_38:
[----:B------:R-:W-:Y:S05]  /*2860*/  BSYNC B1 ;  /* 0x0000000000017941 */ /* 0x000fea0003800000 */
.L_x_37:
[----:B------:R-:W-:Y:S01]  /*2870*/  UIADD3 UR8, UP0, UR10, 0x20, URZ ;  /* 0x000000200a087890 */ /* 0x000fe2000ff1e03f */
[----:B------:R-:W-:Y:S01]  /*2880*/  ISETP.GT.AND P2, PT, R166, 0x8, P2 ;  /* 0x00000008a600780c */ /* 0x000fe20001744270 */
[----:B-----5:R-:W-:Y:S01]  /*2890*/  FMUL R22, R167, R10 ;  /* 0x0000000aa7167220 */ /* 0x020fe20000400000 */
[----:B--2---:R-:W-:Y:S01]  /*28a0*/  IADD3 R26, P4, R4, R156, RZ ;  /* 0x0000009c041a7210 */ /* 0x004fe20007f9e0ff */
[----:B------:R-:W-:Y:S02]  /*28b0*/  UIADD3.X UR9, URZ, UR11, URZ, UP0, !UPT ;  /* 0x0000000b3f097290 */ /* 0x000fe400087fe43f */
[----:B------:R-:W-:Y:S01]  /*28c0*/  IADD3 R28, P5, R154, UR8, RZ ;  /* 0x000000089a1c7c10 */ /* 0x000fe2000ffbe0ff */
[----:B------:R-:W-:Y:S01]  /*28d0*/  FFMA R169, R29, R11, R22 ;  /* 0x0000000b1da97223 */ /* 0x000fe20000000016 */
[----:B------:R-:W-:Y:S02]  /*28e0*/  IMAD.X R27, R6, 0x1, R157, P4 ;  /* 0x00000001061b7824 */ /* 0x000fe400020e069d */
[----:B------:R-:W-:-:S03]  /*28f0*/  IADD3.X R29, R155, UR9, RZ, P5, !PT ;  /* 0x000000099b1d7c10 */ /* 0x000fc6000affe4ff */
[----:B------:R2:W-:Y:S04]  /*2900*/  @P1 STG.E desc[UR16][R26.64], R169 ;  /* 0x000000a91a001986 */ /* 0x0005e8000c101910 */
[----:B------:R-:W4:Y:S01]  /*2910*/  @P2 LDG.E.LTC128B R167, desc[UR16][R28.64] ;  /* 0x000000101ca72981 */ /* 0x000f22000c1e1920 */
[----:B------:R-:W-:Y:S01]  /*2920*/  IADD3 R22, P1, R4, 0x20, RZ ;  /* 0x0000002004167810 */ /* 0x000fe20007f3e0ff */
[----:B------:R-:W-:Y:S01]  /*2930*/  BSSY B1, `(.L_x_39) ;  /* 0x000000c000017945 */ /* 0x000fe20003800000 */
[----:B------:R-:W-:Y:S02]  /*2940*/  ISETP.GT.AND P4, PT, R166, 0x8, P0 ;  /* 0x00000008a600780c */ /* 0x000fe40000784270 */
[----:B0-----:R-:W-:Y:S01]  /*2950*/  IADD3 R152, P5, R22, R152, RZ ;  /* 0x0000009816987210 */ /* 0x001fe20007fbe0ff */
[----:B------:R-:W-:Y:S01]  /*2960*/  IMAD.X R21, RZ, RZ, R6, P1 ;  /* 0x000000ffff157224 */ /* 0x000fe200008e0606 */
[----:B------:R-:W-:-:S03]  /*2970*/  IADD3 R154, P0, R158, UR8, RZ ;  /* 0x000000089e9a7c10 */ /* 0x000fc6000ff1e0ff */
[----:B------:R-:W-:Y:S01]  /*2980*/  IMAD.X R153, R21, 0x1, R153, P5 ;  /* 0x0000000115997824 */ /* 0x000fe200028e0699 */
[----:B------:R-:W-:Y:S01]  /*2990*/  IADD3.X R155, R159, UR9, RZ, P0, !PT ;  /* 0x000000099f9b7c10 */ /* 0x000fe200087fe4ff */
[----:B----4-:R-:W-:-:S04]  /*29a0*/  FMUL R23, R167, R10 ;  /* 0x0000000aa7177220 */ /* 0x010fc80000400000 */
[----:B------:R-:W-:-:S05]  /*29b0*/  FFMA R23, R30, R11, R23 ;  /* 0x0000000b1e177223 */ /* 0x000fca0000000017 */
[----:B------:R2:W-:Y:S01]  /*29c0*/  @P2 STG.E desc[UR16][R152.64], R23 ;  /* 0x0000001798002986 */ /* 0x0005e2000c101910 */
[----:B------:R-:W-:Y:S05]  /*29d0*/  @!P4 BRA `(.L_x_40) ;  /* 0x000000000004c947 */ /* 0x000fea0003800000 */
[----:B------:R0:W5:Y:S02]  /*29e0*/  LDG.E.LTC128B R167, desc[UR16][R154.64] ;  /* 0x000000109aa77981 */ /* 0x000164000c1e1920 */
.L_x_40:
[----:B------:R-:W-:Y:S05]  /*29f0*/  BSYNC B1 ;  /* 0x0000000000017941 */ /* 0x000fea0003800000 */
.L_x_39:
[----:B-----5:R-:W-:Y:S01]  /*2a00*/  FMUL R28, R167, R10 ;  /* 0x0000000aa71c7220 */ /* 0x020fe20000400000 */
[----:B------:R-:W-:Y:S01]  /*2a10*/  IADD3 R30, P2, R22, R156, RZ ;  /* 0x0000009c161e7210 */ /* 0x000fe20007f5e0ff */
[----:B------:R-:W-:Y:S01]  /*2a20*/  BSSY B1, `(.L_x_41) ;  /* 0x000000c000017945 */ /* 0x000fe20003800000 */
[----:B------:R-:W-:Y:S01]  /*2a30*/  ISETP.GT.AND P1, PT, R5, 0x10, PT ;  /* 0x000000100500780c */ /* 0x000fe20003f24270 */
[----:B--2---:R-:W-:Y:S01]  /*2a40*/  FFMA R23, R31, R11, R28 ;  /* 0x0000000b1f177223 */ /* 0x004fe2000000001c */
[----:B------:R-:W-:Y:S01]  /*2a50*/  ISETP.GT.AND P0, PT, R5, 0x11, PT ;  /* 0x000000110500780c */ /* 0x000fe20003f04270 */
[----:B------:R-:W-:Y:S01]  /*2a60*/  IMAD.X R31, R21, 0x1, R157, P2 ;  /* 0x00000001151f7824 */ /* 0x000fe200010e069d */
[----:B------:R-:W-:Y:S02]  /*2a70*/  ISETP.GT.AND P5, PT, R166, RZ, P1 ;  /* 0x000000ffa600720c */ /* 0x000fe40000fa4270 */
[----:B------:R-:W-:Y:S02]  /*2a80*/  IADD3 R152, P2, R24, UR10, RZ ;  /* 0x0000000a18987c10 */ /* 0x000fe4000ff5e0ff */
[----:B------:R2:W-:Y:S01]  /*2a90*/  @P4 STG.E desc[UR16][R30.64], R23 ;  /* 0x000000171e004986 */ /* 0x0005e2000c101910 */
[----:B------:R-:W-:-:S02]  /*2aa0*/  IADD3 R28, P6, R160, R4, RZ ;  /* 0x00000004a01c7210 */ /* 0x000fc40007fde0ff */
[----:B------:R-:W-:-:S06]  /*2ab0*/  IADD3.X R153, R25, UR11, RZ, P2, !PT ;  /* 0x0000000b19997c10 */ /* 0x000fcc00097fe4ff */
[----:B------:R-:W-:Y:S05]  /*2ac0*/  @!P5 BRA `(.L_x_42) ;  /* 0x000000000004d947 */ /* 0x000fea0003800000 */
[----:B------:R4:W5:Y:S02]  /*2ad0*/  LDG.E.LTC128B R167, desc[UR16][R152.64] ;  /* 0x0000001098a77981 */ /* 0x000964000c1e1920 */
.L_x_42:
[----:B------:R-:W-:Y:S05]  /*2ae0*/  BSYNC B1 ;  /* 0x0000000000017941 */ /* 0x000fea0003800000 */
.L_x_41:
[----:B--2--5:R-:W-:Y:S01]  /*2af0*/  FMUL R23, R167, R10 ;  /* 0x0000000aa7177220 */ /* 0x024fe20000400000 */
[----:B------:R-:W-:Y:S01]  /*2b00*/  IMAD.X R29, R161, 0x1, R6, P6 ;  /* 0x00000001a11d7824 */ /* 0x000fe200030e0606 */
[----:B------:R-:W-:Y:S01]  /*2b10*/  ISETP.GT.AND P2, PT, R166, RZ, P0 ;  /* 0x000000ffa600720c */ /* 0x000fe20000744270 */
[----:B------:R-:W-:Y:S01]  /*2b20*/  BSSY B1, `(.L_x_43) ;  /* 0x0000008000017945 */ /* 0x000fe20003800000 */
[----:B------:R-:W-:Y:S01]  /*2b30*/  FFMA R23, R32, R11, R23 ;  /* 0x0000000b20177223 */ /* 0x000fe20000000017 */
[----:B0-----:R-:W-:Y:S02]  /*2b40*/  IADD3 R154, P6, R162, UR10, RZ ;  /* 0x0000000aa29a7c10 */ /* 0x001fe4000ffde0ff */
[----:B------:R-:W-:Y:S02]  /*2b50*/  IADD3 R30, P4, R26, R4, RZ ;  /* 0x000000041a1e7210 */ /* 0x000fe40007f9e0ff */
[----:B------:R0:W-:Y:S01]  /*2b60*/  @P5 STG.E desc[UR16][R28.64], R23 ;  /* 0x000000171c005986 */ /* 0x0001e2000c101910 */
[----:B------:R-:W-:-:S05]  /*2b70*/  IADD3.X R155, R163, UR11, RZ, P6, !PT ;  /* 0x0000000ba39b7c10 */ /* 0x000fca000b7fe4ff */
[----:B------:R-:W-:Y:S05]  /*2b80*/  @!P2 BRA `(.L_x_44) ;  /* 0x000000000004a947 */ /* 0x000fea0003800000 */
[----:B------:R2:W5:Y:S02]  /*2b90*/  LDG.E.LTC128B R167, desc[UR16][R154.64] ;  /* 0x000000109aa77981 */ /* 0x000564000c1e1920 */
.L_x_44:
[----:B------:R-:W-:Y:S05]  /*2ba0*/  BSYNC B1 ;  /* 0x0000000000017941 */ /* 0x000fea0003800000 */
.L_x_43:
[----:B-----5:R-:W-:Y:S01]  /*2bb0*/  FMUL R32, R167, R10 ;  /* 0x0000000aa7207220 */ /* 0x020fe20000400000 */
[----:B------:R-:W-:Y:S01]  /*2bc0*/  IMAD.X R31, R27, 0x1, R6, P4 ;  /* 0x000000011b1f7824 */ /* 0x000fe200020e0606 */
[----:B------:R-:W-:Y:S01]  /*2bd0*/  ISETP.GT.AND P1, PT, R166, 0x8, P1 ;  /* 0x00000008a600780c */ /* 0x000fe20000f24270 */
[----:B------:R-:W-:Y:S01]  /*2be0*/  BSSY B1, `(.L_x_45) ;  /* 0x0000008000017945 */ /* 0x000fe20003800000 */
[----:B------:R-:W-:Y:S01]  /*2bf0*/  FFMA R33, R33, R11, R32 ;  /* 0x0000000b21217223 */ /* 0x000fe20000000020 */
[----:B------:R-:W-:Y:S02]  /*2c00*/  IADD3 R24, P4, R24, UR8, RZ ;  /* 0x0000000818187c10 */ /* 0x000fe4000ff9e0ff */
[----:B------:R-:W-:Y:S02]  /*2c10*/  IADD3 R32, P5, R22, R160, RZ ;  /* 0x000000a016207210 */ /* 0x000fe40007fbe0ff */
[----:B------:R0:W-:Y:S01]  /*2c20*/  @P2 STG.E desc[UR16][R30.64], R33 ;  /* 0x000000211e002986 */ /* 0x0001e2000c101910 */
[----:B------:R-:W-:-:S05]  /*2c30*/  IADD3.X R25, R25, UR9, RZ, P4, !PT ;  /* 0x0000000919197c10 */ /* 0x000fca000a7fe4ff */
[----:B------:R-:W-:Y:S05]  /*2c40*/  @!P1 BRA `(.L_x_46) ;  /* 0x0000000000049947 */ /* 0x000fea0003800000 */
[----:B------:R0:W5:Y:S02]  /*2c50*/  LDG.E.LTC128B R167, desc[UR16][R24.64] ;  /* 0x0000001018a77981 */ /* 0x000164000c1e1920 */
.L_x_46:
[----:B------:R-:W-:Y:S05]  /*2c60*/  BSYNC B1 ;  /* 0x0000000000017941 */ /* 0x000fea0003800000 */
.L_x_45:
[----:B0----5:R-:W-:Y:S01]  /*2c70*/  FMUL R23, R167, R10 ;  /* 0x0000000aa7177220 */ /* 0x021fe20000400000 */
[----:B------:R-:W-:Y:S01]  /*2c80*/  IMAD.X R33, R21, 0x1, R161, P5 ;  /* 0x0000000115217824 */ /* 0x000fe200028e06a1 */
[----:B------:R-:W-:Y:S01]  /*2c90*/  ISETP.GT.AND P2, PT, R166, 0x8, P0 ;  /* 0x00000008a600780c */ /* 0x000fe20000744270 */
[----:B------:R-:W-:Y:S01]  /*2ca0*/  BSSY B1, `(.L_x_47) ;  /* 0x0000007000017945 */ /* 0x000fe20003800000 */
[----:B------:R-:W-:Y:S01]  /*2cb0*/  FFMA R23, R34, R11, R23 ;  /* 0x0000000b22177223 */ /* 0x000fe20000000017 */
[----:B------:R-:W-:-:S04]  /*2cc0*/  IADD3 R24, P0, R162, UR8, RZ ;  /* 0x00000008a2187c10 */ /* 0x000fc8000ff1e0ff */
[----:B------:R0:W-:Y:S01]  /*2cd0*/  @P1 STG.E desc[UR16][R32.64], R23 ;  /* 0x0000001720001986 */ /* 0x0001e2000c101910 */
[----:B------:R-:W-:-:S05]  /*2ce0*/  IADD3.X R25, R163, UR9, RZ, P0, !PT ;  /* 0x00000009a3197c10 */ /* 0x000fca00087fe4ff */
[----:B------:R-:W-:Y:S05]  /*2cf0*/  @!P2 BRA `(.L_x_48) ;  /* 0x000000000004a947 */ /* 0x000fea0003800000 */
[----:B------:R0:W5:Y:S02]  /*2d00*/  LDG.E.LTC128B R167, desc[UR16][R24.64] ;  /* 0x0000001018a77981 */ /* 0x000164000c1e1920 */
.L_x_48:
[----:B------:R-:W-:Y:S05]  /*2d10*/  BSYNC B1 ;  /* 0x0000000000017941 */ /* 0x000fea0003800000 */
.L_x_47:
[----:B------:R-:W-:Y:S01]  /*2d20*/  IADD3 R26, P5, R22, R26, RZ ;  /* 0x0000001a161a7210 */ /* 0x000fe20007fbe0ff */
[----:B0----5:R-:W-:Y:S01]  /*2d30*/  FMUL R24, R167, R10 ;  /* 0x0000000aa7187220 */ /* 0x021fe20000400000 */
[----:B------:R-:W-:Y:S01]  /*2d40*/  ISETP.GT.AND P1, PT, R5, 0x18, PT ;  /* 0x000000180500780c */ /* 0x000fe20003f24270 */
[----:B------:R-:W-:Y:S01]  /*2d50*/  BSSY B1, `(.L_x_49) ;  /* 0x000000b000017945 */ /* 0x000fe20003800000 */
[----:B------:R-:W-:Y:S01]  /*2d60*/  IADD3 R32, P6, R152, UR10, RZ ;  /* 0x0000000a98207c10 */ /* 0x000fe2000ffde0ff */
[----:B------:R-:W-:Y:S01]  /*2d70*/  FFMA R35, R35, R11, R24 ;  /* 0x0000000b23237223 */ /* 0x000fe20000000018 */
[----:B------:R-:W-:Y:S01]  /*2d80*/  IMAD.X R27, R21, 0x1, R27, P5 ;  /* 0x00000001151b7824 */ /* 0x000fe200028e061b */
[----:B------:R-:W-:Y:S02]  /*2d90*/  ISETP.GT.AND P4, PT, R166, RZ, P1 ;  /* 0x000000ffa600720c */ /* 0x000fe40000f84270 */
[----:B------:R-:W-:Y:S02]  /*2da0*/  ISETP.GT.AND P0, PT, R5, 0x19, PT ;  /* 0x000000190500780c */ /* 0x000fe40003f04270 */
[----:B------:R0:W-:Y:S01]  /*2db0*/  @P2 STG.E desc[UR16][R26.64], R35 ;  /* 0x000000231a002986 */ /* 0x0001e2000c101910 */
[----:B------:R-:W-:-:S02]  /*2dc0*/  IADD3 R24, P5, R28, R4, RZ ;  /* 0x000000041c187210 */ /* 0x000fc40007fbe0ff */
[----:B------:R-:W-:-:S06]  /*2dd0*/  IADD3.X R33, R153, UR11, RZ, P6, !PT ;  /* 0x0000000b99217c10 */ /* 0x000fcc000b7fe4ff */
[----:B------:R-:W-:Y:S05]  /*2de0*/  @!P4 BRA `(.L_x_50) ;  /* 0x000000000004c947 */ /* 0x000fea0003800000 */
[----:B------:R0:W5:Y:S02]  /*2df0*/  LDG.E.LTC128B R167, desc[UR16][R32.64] ;  /* 0x0000001020a77981 */ /* 0x000164000c1e1920 */
.L_x_50:
[----:B------:R-:W-:Y:S05]  /*2e00*/  BSYNC B1 ;  /* 0x0000000000017941 */ /* 0x000fea0003800000 */
.L_x_49:
[----:B-----5:R-:W-:Y:S01]  /*2e10*/  FMUL R23, R167, R10 ;  /* 0x0000000aa7177220 */ /* 0x020fe20000400000 */
[----:B------:R-:W-:Y:S01]  /*2e20*/  IMAD.X R25, R29, 0x1, R6, P5 ;  /* 0x000000011d197824 */ /* 0x000fe200028e0606 */
[----:B------:R-:W-:Y:S01]  /*2e30*/  ISETP.GT.AND P2, PT, R166, RZ, P0 ;  /* 0x000000ffa600720c */ /* 0x000fe20000744270 */
[----:B------:R-:W-:Y:S01]  /*2e40*/  BSSY B1, `(.L_x_51) ;  /* 0x0000008000017945 */ /* 0x000fe20003800000 */
[----:B------:R-:W-:Y:S01]  /*2e50*/  FFMA R23, R36, R11, R23 ;  /* 0x0000000b24177223 */ /* 0x000fe20000000017 */
[----:B------:R-:W-:Y:S02]  /*2e60*/  IADD3 R34, P6, R154, UR10, RZ ;  /* 0x0000000a9a227c10 */ /* 0x000fe4000ffde0ff */
[----:B0-----:R-:W-:Y:S02]  /*2e70*/  IADD3 R26, P5, R30, R4, RZ ;  /* 0x000000041e1a7210 */ /* 0x001fe40007fbe0ff */
[----:B------:R0:W-:Y:S01]  /*2e80*/  @P4 STG.E desc[UR16][R24.64], R23 ;  /* 0x0000001718004986 */ /* 0x0001e2000c101910 */
[----:B------:R-:W-:-:S05]  /*2e90*/  IADD3.X R35, R155, UR11, RZ, P6, !PT ;  /* 0x0000000b9b237c10 */ /* 0x000fca000b7fe4ff */
[----:B------:R-:W-:Y:S05]  /*2ea0*/  @!P2 BRA `(.L_x_52) ;  /* 0x000000000004a947 */ /* 0x000fea0003800000 */
[----:B------:R0:W5:Y:S02]  /*2eb0*/  LDG.E.LTC128B R167, desc[UR16][R34.64] ;  /* 0x0000001022a77981 */ /* 0x000164000c1e1920 */
.L_x_52:
[----:B------:R-:W-:Y:S05]  /*2ec0*/  BSYNC B1 ;  /* 0x0000000000017941 */ /* 0x000fea0003800000 */
.L_x_51:
[----:B-----5:R-:W-:Y:S01]  /*2ed0*/  FMUL R36, R167, R10 ;  /* 0x0000000aa7247220 */ /* 0x020fe20000400000 */
[----:B------:R-:W-:Y:S01]  /*2ee0*/  IMAD.X R27, R31, 0x1, R6, P5 ;  /* 0x000000011f1b7824 */ /* 0x000fe200028e0606 */
[----:B------:R-:W-:Y:S01]  /*2ef0*/  ISETP.GT.AND P1, PT, R166, 0x8, P1 ;  /* 0x00000008a600780c */ /* 0x000fe20000f24270 */
[----:B------:R-:W-:Y:S01]  /*2f00*/  BSSY B1, `(.L_x_53) ;  /* 0x0000008000017945 */ /* 0x000fe20003800000 */
[----:B0-----:R-:W-:Y:S01]  /*2f10*/  FFMA R23, R37, R11, R36 ;  /* 0x0000000b25177223 */ /* 0x001fe20000000024 */
[----:B------:R-:W-:Y:S02]  /*2f20*/  IADD3 R36, P4, R152, UR8, RZ ;  /* 0x0000000898247c10 */ /* 0x000fe4000ff9e0ff */
[----:B------:R-:W-:Y:S02]  /*2f30*/  IADD3 R156, P5, R28, R22, RZ ;  /* 0x000000161c9c7210 */ /* 0x000fe40007fbe0ff */
[----:B------:R0:W-:Y:S01]  /*2f40*/  @P2 STG.E desc[UR16][R26.64], R23 ;  /* 0x000000171a002986 */ /* 0x0001e2000c101910 */
[----:B------:R-:W-:-:S05]  /*2f50*/  IADD3.X R37, R153, UR9, RZ, P4, !PT ;  /* 0x0000000999257c10 */ /* 0x000fca000a7fe4ff */
[----:B------:R-:W-:Y:S05]  /*2f60*/  @!P1 BRA `(.L_x_54) ;  /* 0x0000000000049947 */ /* 0x000fea0003800000 */
[----:B------:R0:W5:Y:S02]  /*2f70*/  LDG.E.LTC128B R167, desc[UR16][R36.64] ;  /* 0x0000001024a77981 */ /* 0x000164000c1e1920 */
.L_x_54:
[----:B------:R-:W-:Y:S05]  /*2f80*/  BSYNC B1 ;  /* 0x0000000000017941 */ /* 0x000fea0003800000 */
.L_x_53:
        /* <DEDUP_REMOVED lines=10> */
.L_x_56:
[----:B------:R-:W-:Y:S05]  /*3030*/  BSYNC B1 ;  /* 0x0000000000017941 */ /* 0x000fea0003800000 */
.L_x_55:
        /* <DEDUP_REMOVED lines=14> */
.L_x_58:
[----:B------:R-:W-:Y:S05]  /*3120*/  BSYNC B1 ;  /* 0x0000000000017941 */ /* 0x000fea0003800000 */
.L_x_57:
        /* <DEDUP_REMOVED lines=11> */
.L_x_60:
[----:B------:R-:W-:Y:S05]  /*31e0*/  BSYNC B1 ;  /* 0x0000000000017941 */ /* 0x000fea0003800000 */
.L_x_59:
        /* <DEDUP_REMOVED lines=11> */
.L_x_62:
[----:B------:R-:W-:Y:S05]  /*32a0*/  BSYNC B1 ;  /* 0x0000000000017941 */ /* 0x000fea0003800000 */
.L_x_61:
        /* <DEDUP_REMOVED lines=10> */
.L_x_64:
[----:B------:R-:W-:Y:S05]  /*3350*/  BSYNC B1 ;  /* 0x0000000000017941 */ /* 0x000fea0003800000 */
.L_x_63:
        /* <DEDUP_REMOVED lines=14> */
.L_x_66:
[----:B------:R-:W-:Y:S05]  /*3440*/  BSYNC B1 ;  /* 0x0000000000017941 */ /* 0x000fea0003800000 */
.L_x_65:
        /* <DEDUP_REMOVED lines=11> */
.L_x_68:
[----:B------:R-:W-:Y:S05]  /*3500*/  BSYNC B1 ;  /* 0x0000000000017941 */ /* 0x000fea0003800000 */
.L_x_67:
        /* <DEDUP_REMOVED lines=11> */
.L_x_70:
[----:B------:R-:W-:Y:S05]  /*35c0*/  BSYNC B1 ;  /* 0x0000000000017941 */ /* 0x000fea0003800000 */
.L_x_69:
        /* <DEDUP_REMOVED lines=10> */
.L_x_72:
[----:B------:R-:W-:Y:S05]  /*3670*/  BSYNC B1 ;  /* 0x0000000000017941 */ /* 0x000fea0003800000 */
.L_x_71:
        /* <DEDUP_REMOVED lines=14> */
.L_x_74:
[----:B------:R-:W-:Y:S05]  /*3760*/  BSYNC B1 ;  /* 0x0000000000017941 */ /* 0x000fea0003800000 */
.L_x_73:
        /* <DEDUP_REMOVED lines=11> */
.L_x_76:
[----:B------:R-:W-:Y:S05]  /*3820*/  BSYNC B1 ;  /* 0x0000000000017941 */ /* 0x000fea0003800000 */
.L_x_75:
        /* <DEDUP_REMOVED lines=11> */
.L_x_78:
[----:B------:R-:W-:Y:S05]  /*38e0*/  BSYNC B1 ;  /* 0x0000000000017941 */ /* 0x000fea0003800000 */
.L_x_77:
        /* <DEDUP_REMOVED lines=10> */
.L_x_80:
[----:B------:R-:W-:Y:S05]  /*3990*/  BSYNC B1 ;  /* 0x0000000000017941 */ /* 0x000fea0003800000 */
.L_x_79:
[----:B0-----:R-:W-:Y:S01]  /*39a0*/  IADD3 R24, P5, R26, R22, RZ ;  /* 0x000000161a187210 */ /* 0x001fe20007fbe0ff */
[----:B-----5:R-:W-:Y:S01]  /*39b0*/  FMUL R32, R167, R10 ;  /* 0x0000000aa7207220 */ /* 0x020fe20000400000 */
        /* <DEDUP_REMOVED lines=12> */
.L_x_82:
[----:B------:R-:W-:Y:S05]  /*3a80*/  BSYNC B1 ;  /* 0x0000000000017941 */ /* 0x000fea0003800000 */
.L_x_81:
        /* <DEDUP_REMOVED lines=11> */
.L_x_84:
[----:B------:R-:W-:Y:S05]  /*3b40*/  BSYNC B1 ;  /* 0x0000000000017941 */ /* 0x000fea0003800000 */
.L_x_83:
        /* <DEDUP_REMOVED lines=11> */
.L_x_86:
[----:B------:R-:W-:Y:S05]  /*3c00*/  BSYNC B1 ;  /* 0x0000000000017941 */ /* 0x000fea0003800000 */
.L_x_85:
        /* <DEDUP_REMOVED lines=10> */
.L_x_88:
[----:B------:R-:W-:Y:S05]  /*3cb0*/  BSYNC B1 ;  /* 0x0000000000017941 */ /* 0x000fea0003800000 */
.L_x_87:
        /* <DEDUP_REMOVED lines=14> */
.L_x_90:
[----:B------:R-:W-:Y:S05]  /*3da0*/  BSYNC B1 ;  /* 0x0000000000017941 */ /* 0x000fea0003800000 */
.L_x_89:
[----:B-----5:R-:W-:Y:S01]  /*3db0*/  FMUL R23, R167, R10 ;  /* 0x0000000aa7177220 */ /* 0x020fe20000400000 */
        /* <DEDUP_REMOVED lines=10> */
.L_x_92:
[----:B------:R-:W-:Y:S05]  /*3e60*/  BSYNC B1 ;  /* 0x0000000000017941 */ /* 0x000fea0003800000 */
.L_x_91:
        /* <DEDUP_REMOVED lines=11> */
.L_x_94:
[----:B------:R-:W-:Y:S05]  /*3f20*/  BSYNC B1 ;  /* 0x0000000000017941 */ /* 0x000fea0003800000 */
.L_x_93:
        /* <DEDUP_REMOVED lines=10> */
.L_x_96:
[----:B------:R-:W-:Y:S05]  /*3fd0*/  BSYNC B1 ;  /* 0x0000000000017941 */ /* 0x000fea0003800000 */
.L_x_95:
[----:B------:R-:W-:Y:S01]  /*3fe0*/  IADD3 R24, P5, R24, R22, RZ ;  /* 0x0000001618187210 */ /* 0x000fe20007fbe0ff */
[----:B0----5:R-:W-:Y:S01]  /*3ff0*/  FMUL R26, R167, R10 ;  /* 0x0000000aa71a7220 */ /* 0x021fe20000400000 */
[C---:B------:R-:W-:Y:S01]  /*4000*/  ISETP.GT.AND P1, PT, R5.reuse, 0x48, PT ;  /* 0x000000480500780c */ /* 0x040fe20003f24270 */
[----:B------:R-:W-:Y:S01]  /*4010*/  BSSY B1, `(.L_x_97) ;  /* 0x000000b000017945 */ /* 0x000fe20003800000 */
[----:B------:R-:W-:Y:S01]  /*4020*/  ISETP.GT.AND P0, PT, R5, 0x49, PT ;  /* 0x000000490500780c */ /* 0x000fe20003f04270 */
[----:B------:R-:W-:Y:S01]  /*4030*/  FFMA R59, R59, R11, R26 ;  /* 0x0000000b3b3b7223 */ /* 0x000fe2000000001a */
        /* <DEDUP_REMOVED lines=8> */
.L_x_98:
[----:B------:R-:W-:Y:S05]  /*40c0*/  BSYNC B1 ;  /* 0x0000000000017941 */ /* 0x000fea0003800000 */
.L_x_97:
        /* <DEDUP_REMOVED lines=11> */
.L_x_100:
[----:B------:R-:W-:Y:S05]  /*4180*/  BSYNC B1 ;  /* 0x0000000000017941 */ /* 0x000fea0003800000 */
.L_x_99:
        /* <DEDUP_REMOVED lines=11> */
.L_x_102:
[----:B------:R-:W-:Y:S05]  /*4240*/  BSYNC B1 ;  /* 0x0000000000017941 */ /* 0x000fea0003800000 */
.L_x_101:
        /* <DEDUP_REMOVED lines=10> */
.L_x_104:
[----:B------:R-:W-:Y:S05]  /*42f0*/  BSYNC B1 ;  /* 0x0000000000017941 */ /* 0x000fea0003800000 */
.L_x_103:
[----:B0-----:R-:W-:Y:S01]  /*4300*/  IADD3 R28, P5, R38, R22, RZ ;  /* 0x00000016261c7210 */ /* 0x001fe20007fbe0ff */
[----:B-----5:R-:W-:Y:S01]  /*4310*/  FMUL R30, R167, R10 ;  /* 0x0000000aa71e7220 */ /* 0x020fe20000400000 */
        /* <DEDUP_REMOVED lines=12> */
.L_x_106:
[----:B------:R-:W-:Y:S05]  /*43e0*/  BSYNC B1 ;  /* 0x0000000000017941 */ /* 0x000fea0003800000 */
.L_x_105:
        /* <DEDUP_REMOVED lines=11> */
.L_x_108:
[----:B------:R-:W-:Y:S05]  /*44a0*/  BSYNC B1 ;  /* 0x0000000000017941 */ /* 0x000fea0003800000 */
.L_x_107:
        /* <DEDUP_REMOVED lines=11> */
.L_x_110:
[----:B------:R-:W-:Y:S05]  /*4560*/  BSYNC B1 ;  /* 0x0000000000017941 */ /* 0x000fea0003800000 */
.L_x_109:
        /* <DEDUP_REMOVED lines=10> */
.L_x_112:
[----:B------:R-:W-:Y:S05]  /*4610*/  BSYNC B1 ;  /* 0x0000000000017941 */ /* 0x000fea0003800000 */
.L_x_111:
        /* <DEDUP_REMOVED lines=14> */
.L_x_114:
[----:B------:R-:W-:Y:S05]  /*4700*/  BSYNC B1 ;  /* 0x0000000000017941 */ /* 0x000fea0003800000 */
.L_x_113:
        /* <DEDUP_REMOVED lines=11> */
.L_x_116:
[----:B------:R-:W-:Y:S05]  /*47c0*/  BSYNC B1 ;  /* 0x0000000000017941 */ /* 0x000fea0003800000 */
.L_x_115:
        /* <DEDUP_REMOVED lines=11> */
.L_x_118:
[----:B------:R-:W-:Y:S05]  /*4880*/  BSYNC B1 ;  /* 0x0000000000017941 */ /* 0x000fea0003800000 */
.L_x_117:
        /* <DEDUP_REMOVED lines=10> */
.L_x_120:
[----:B------:R-:W-:Y:S05]  /*4930*/  BSYNC B1 ;  /* 0x0000000000017941 */ /* 0x000fea0003800000 */
.L_x_119:
        /* <DEDUP_REMOVED lines=14> */
.L_x_122:
[----:B------:R-:W-:Y:S05]  /*4a20*/  BSYNC B1 ;  /* 0x0000000000017941 */ /* 0x000fea0003800000 */
.L_x_121:
        /* <DEDUP_REMOVED lines=11> */
.L_x_124:
[----:B------:R-:W-:Y:S05]  /*4ae0*/  BSYNC B1 ;  /* 0x0000000000017941 */ /* 0x000fea0003800000 */
.L_x_123:
        /* <DEDUP_REMOVED lines=11> */
.L_x_126:
[----:B------:R-:W-:Y:S05]  /*4ba0*/  BSYNC B1 ;  /* 0x0000000000017941 */ /* 0x000fea0003800000 */
.L_x_125:
        /* <DEDUP_REMOVED lines=10> */
.L_x_128:
[----:B------:R-:W-:Y:S05]  /*4c50*/  BSYNC B1 ;  /* 0x0000000000017941 */ /* 0x000fea0003800000 */
.L_x_127:
        /* <DEDUP_REMOVED lines=14> */
.L_x_130:
[----:B------:R-:W-:Y:S05]  /*4d40*/  BSYNC B1 ;  /* 0x0000000000017941 */ /* 0x000fea0003800000 */
.L_x_129:
        /* <DEDUP_REMOVED lines=11> */
.L_x_132:
[----:B------:R-:W-:Y:S05]  /*4e00*/  BSYNC B1 ;  /* 0x0000000000017941 */ /* 0x000fea0003800000 */
.L_x_131:
        /* <DEDUP_REMOVED lines=11> */
.L_x_134:
[----:B------:R-:W-:Y:S05]  /*4ec0*/  BSYNC B1 ;  /* 0x0000000000017941 */ /* 0x000fea0003800000 */
.L_x_133:
        /* <DEDUP_REMOVED lines=10> */
.L_x_136:
[----:B------:R-:W-:Y:S05]  /*4f70*/  BSYNC B1 ;  /* 0x0000000000017941 */ /* 0x000fea0003800000 */
.L_x_135:
        /* <DEDUP_REMOVED lines=14> */
.L_x_138:
[----:B------:R-:W-:Y:S05]  /*5060*/  BSYNC B1 ;  /* 0x0000000000017941 */ /* 0x000fea0003800000 */
.L_x_137:
        /* <DEDUP_REMOVED lines=11> */
.L_x_140:
[----:B------:R-:W-:Y:S05]  /*5120*/  BSYNC B1 ;  /* 0x0000000000017941 */ /* 0x000fea0003800000 */
.L_x_139:
        /* <DEDUP_REMOVED lines=11> */
.L_x_142:
[----:B------:R-:W-:Y:S05]  /*51e0*/  BSYNC B1 ;  /* 0x0000000000017941 */ /* 0x000fea0003800000 */
.L_x_141:
        /* <DEDUP_REMOVED lines=10> */
.L_x_144:
[----:B------:R-:W-:Y:S05]  /*5290*/  BSYNC B1 ;  /* 0x0000000000017941 */ /* 0x000fea0003800000 */
.L_x_143:
        /* <DEDUP_REMOVED lines=14> */
.L_x_146:
[----:B------:R-:W-:Y:S05]  /*5380*/  BSYNC B1 ;  /* 0x0000000000017941 */ /* 0x000fea0003800000 */
.L_x_145:
        /* <DEDUP_REMOVED lines=11> */
.L_x_148:
[----:B------:R-:W-:Y:S05]  /*5440*/  BSYNC B1 ;  /* 0x0000000000017941 */ /* 0x000fea0003800000 */
.L_x_147:
        /* <DEDUP_REMOVED lines=11> */
.L_x_150:
[----:B------:R-:W-:Y:S05]  /*5500*/  BSYNC B1 ;  /* 0x0000000000017941 */ /* 0x000fea0003800000 */
.L_x_149:
        /* <DEDUP_REMOVED lines=10> */
.L_x_152:
[----:B------:R-:W-:Y:S05]  /*55b0*/  BSYNC B1 ;  /* 0x0000000000017941 */ /* 0x000fea0003800000 */
.L_x_151:
        /* <DEDUP_REMOVED lines=14> */
.L_x_154:
[----:B------:R-:W-:Y:S05]  /*56a0*/  BSYNC B1 ;  /* 0x0000000000017941 */ /* 0x000fea0003800000 */
.L_x_153:
        /* <DEDUP_REMOVED lines=11> */
.L_x_156:
[----:B------:R-:W-:Y:S05]  /*5760*/  BSYNC B1 ;  /* 0x0000000000017941 */ /* 0x000fea0003800000 */
.L_x_155:
        /* <DEDUP_REMOVED lines=11> */
.L_x_158:
[----:B------:R-:W-:Y:S05]  /*5820*/  BSYNC B1 ;  /* 0x0000000000017941 */ /* 0x000fea0003800000 */
.L_x_157:
        /* <DEDUP_REMOVED lines=10> */
.L_x_160:
[----:B------:R-:W-:Y:S05]  /*58d0*/  BSYNC B1 ;  /* 0x0000000000017941 */ /* 0x000fea0003800000 */
.L_x_159:
        /* <DEDUP_REMOVED lines=14> */
.L_x_162:
[----:B------:R-:W-:Y:S05]  /*59c0*/  BSYNC B1 ;  /* 0x0000000000017941 */ /* 0x000fea0003800000 */
.L_x_161:
        /* <DEDUP_REMOVED lines=11> */
.L_x_164:
[----:B------:R-:W-:Y:S05]  /*5a80*/  BSYNC B1 ;  /* 0x0000000000017941 */ /* 0x000fea0003800000 */
.L_x_163:
        /* <DEDUP_REMOVED lines=11> */
.L_x_166:
[----:B------:R-:W-:Y:S05]  /*5b40*/  BSYNC B1 ;  /* 0x0000000000017941 */ /* 0x000fea0003800000 */
.L_x_165:
        /* <DEDUP_REMOVED lines=10> */
.L_x_168:
[----:B------:R-:W-:Y:S05]  /*5bf0*/  BSYNC B1 ;  /* 0x0000000000017941 */ /* 0x000fea0003800000 */
.L_x_167:
        /* <DEDUP_REMOVED lines=14> */
.L_x_170:
[----:B------:R-:W-:Y:S05]  /*5ce0*/  BSYNC B1 ;  /* 0x0000000000017941 */ /* 0x000fea0003800000 */
.L_x_169:
        /* <DEDUP_REMOVED lines=11> */
.L_x_172:
[----:B------:R-:W-:Y:S05]  /*5da0*/  BSYNC B1 ;  /* 0x0000000000017941 */ /* 0x000fea0003800000 */
.L_x_171:
        /* <DEDUP_REMOVED lines=11> */
.L_x_174:
[----:B------:R-:W-:Y:S05]  /*5e60*/  BSYNC B1 ;  /* 0x0000000000017941 */ /* 0x000fea0003800000 */
.L_x_173:
        /* <DEDUP_REMOVED lines=10> */
.L_x_176:
[----:B------:R-:W-:Y:S05]  /*5f10*/  BSYNC B1 ;  /* 0x0000000000017941 */ /* 0x000fea0003800000 */
.L_x_175:
        /* <DEDUP_REMOVED lines=14> */
.L_x_178:
[----:B------:R-:W-:Y:S05]  /*6000*/  BSYNC B1 ;  /* 0x0000000000017941 */ /* 0x000fea0003800000 */
.L_x_177:
        /* <DEDUP_REMOVED lines=11> */
.L_x_180:
[----:B------:R-:W-:Y:S05]  /*60c0*/  BSYNC B1 ;  /* 0x0000000000017941 */ /* 0x000fea0003800000 */
.L_x_179:
        /* <DEDUP_REMOVED lines=11> */
.L_x_182:
[----:B------:R-:W-:Y:S05]  /*6180*/  BSYNC B1 ;  /* 0x0000000000017941 */ /* 0x000fea0003800000 */
.L_x_181:
        /* <DEDUP_REMOVED lines=10> */
.L_x_184:
[----:B------:R-:W-:Y:S05]  /*6230*/  BSYNC B1 ;  /* 0x0000000000017941 */ /* 0x000fea0003800000 */
.L_x_183:
        /* <DEDUP_REMOVED lines=14> */
.L_x_186:
[----:B------:R-:W-:Y:S05]  /*6320*/  BSYNC B1 ;  /* 0x0000000000017941 */ /* 0x000fea0003800000 */
.L_x_185:
        /* <DEDUP_REMOVED lines=11> */
.L_x_188:
[----:B------:R-:W-:Y:S05]  /*63e0*/  BSYNC B1 ;  /* 0x0000000000017941 */ /* 0x000fea0003800000 */
.L_x_187:
        /* <DEDUP_REMOVED lines=11> */
.L_x_190:
[----:B------:R-:W-:Y:S05]  /*64a0*/  BSYNC B1 ;  /* 0x0000000000017941 */ /* 0x000fea0003800000 */
.L_x_189:
        /* <DEDUP_REMOVED lines=10> */
.L_x_192:
[----:B------:R-:W-:Y:S05]  /*6550*/  BSYNC B1 ;  /* 0x0000000000017941 */ /* 0x000fea0003800000 */
.L_x_191:
        /* <DEDUP_REMOVED lines=14> */
.L_x_194:
[----:B------:R-:W-:Y:S05]  /*6640*/  BSYNC B1 ;  /* 0x0000000000017941 */ /* 0x000fea0003800000 */
.L_x_193:
        /* <DEDUP_REMOVED lines=11> */
.L_x_196:
[----:B------:R-:W-:Y:S05]  /*6700*/  BSYNC B1 ;  /* 0x0000000000017941 */ /* 0x000fea0003800000 */
.L_x_195:
        /* <DEDUP_REMOVED lines=11> */
.L_x_198:
[----:B------:R-:W-:Y:S05]  /*67c0*/  BSYNC B1 ;  /* 0x0000000000017941 */ /* 0x000fea0003800000 */
.L_x_197:
        /* <DEDUP_REMOVED lines=10> */
.L_x_200:
[----:B------:R-:W-:Y:S05]  /*6870*/  BSYNC B1 ;  /* 0x0000000000017941 */ /* 0x000fea0003800000 */
.L_x_199:
        /* <DEDUP_REMOVED lines=14> */
.L_x_202:
[----:B------:R-:W-:Y:S05]  /*6960*/  BSYNC B1 ;  /* 0x0000000000017941 */ /* 0x000fea0003800000 */
.L_x_201:
        /* <DEDUP_REMOVED lines=11> */
.L_x_204:
[----:B------:R-:W-:Y:S05]  /*6a20*/  BSYNC B1 ;  /* 0x0000000000017941 */ /* 0x000fea0003800000 */
.L_x_203:
        /* <DEDUP_REMOVED lines=11> */
.L_x_206:
[----:B------:R-:W-:Y:S05]  /*6ae0*/  BSYNC B1 ;  /* 0x0000000000017941 */ /* 0x000fea0003800000 */
.L_x_205:
        /* <DEDUP_REMOVED lines=10> */
.L_x_208:
[----:B------:R-:W-:Y:S05]  /*6b90*/  BSYNC B1 ;  /* 0x0000000000017941 */ /* 0x000fea0003800000 */
.L_x_207:
        /* <DEDUP_REMOVED lines=14> */
.L_x_210:
[----:B------:R-:W-:Y:S05]  /*6c80*/  BSYNC B1 ;  /* 0x0000000000017941 */ /* 0x000fea0003800000 */
.L_x_209:
        /* <DEDUP_REMOVED lines=11> */
.L_x_212:
[----:B------:R-:W-:Y:S05]  /*6d40*/  BSYNC B1 ;  /* 0x0000000000017941 */ /* 0x000fea0003800000 */
.L_x_211:
        /* <DEDUP_REMOVED lines=11> */
.L_x_214:
[----:B------:R-:W-:Y:S05]  /*6e00*/  BSYNC B1 ;  /* 0x0000000000017941 */ /* 0x000fea0003800000 */
.L_x_213:
        /* <DEDUP_REMOVED lines=10> */
.L_x_216:
[----:B------:R-:W-:Y:S05]  /*6eb0*/  BSYNC B1 ;  /* 0x0000000000017941 */ /* 0x000fea0003800000 */
.L_x_215:
        /* <DEDUP_REMOVED lines=14> */
.L_x_218:
[----:B------:R-:W-:Y:S05]  /*6fa0*/  BSYNC B1 ;  /* 0x0000000000017941 */ /* 0x000fea0003800000 */
.L_x_217:
        /* <DEDUP_REMOVED lines=11> */
.L_x_220:
[----:B------:R-:W-:Y:S05]  /*7060*/  BSYNC B1 ;  /* 0x0000000000017941 */ /* 0x000fea0003800000 */
.L_x_219:
        /* <DEDUP_REMOVED lines=11> */
.L_x_222:
[----:B------:R-:W-:Y:S05]  /*7120*/  BSYNC B1 ;  /* 0x0000000000017941 */ /* 0x000fea0003800000 */
.L_x_221:
        /* <DEDUP_REMOVED lines=10> */
.L_x_224:
[----:B------:R-:W-:Y:S05]  /*71d0*/  BSYNC B1 ;  /* 0x0000000000017941 */ /* 0x000fea0003800000 */
.L_x_223:
        /* <DEDUP_REMOVED lines=14> */
.L_x_226:
[----:B------:R-:W-:Y:S05]  /*72c0*/  BSYNC B1 ;  /* 0x0000000000017941 */ /* 0x000fea0003800000 */
.L_x_225:
        /* <DEDUP_REMOVED lines=11> */
.L_x_228:
[----:B------:R-:W-:Y:S05]  /*7380*/  BSYNC B1 ;  /* 0x0000000000017941 */ /* 0x000fea0003800000 */
.L_x_227:
        /* <DEDUP_REMOVED lines=11> */
.L_x_230:
[----:B------:R-:W-:Y:S05]  /*7440*/  BSYNC B1 ;  /* 0x0000000000017941 */ /* 0x000fea0003800000 */
.L_x_229:
        /* <DEDUP_REMOVED lines=10> */
.L_x_232:
[----:B------:R-:W-:Y:S05]  /*74f0*/  BSYNC B1 ;  /* 0x0000000000017941 */ /* 0x000fea0003800000 */
.L_x_231:
        /* <DEDUP_REMOVED lines=14> */
.L_x_234:
[----:B------:R-:W-:Y:S05]  /*75e0*/  BSYNC B1 ;  /* 0x0000000000017941 */ /* 0x000fea0003800000 */
.L_x_233:
        /* <DEDUP_REMOVED lines=11> */
.L_x_236:
[----:B------:R-:W-:Y:S05]  /*76a0*/  BSYNC B1 ;  /* 0x0000000000017941 */ /* 0x000fea0003800000 */
.L_x_235:
        /* <DEDUP_REMOVED lines=11> */
.L_x_238:
[----:B------:R-:W-:Y:S05]  /*7760*/  BSYNC B1 ;  /* 0x0000000000017941 */ /* 0x000fea0003800000 */
.L_x_237:
        /* <DEDUP_REMOVED lines=10> */
.L_x_240:
[----:B------:R-:W-:Y:S05]  /*7810*/  BSYNC B1 ;  /* 0x0000000000017941 */ /* 0x000fea0003800000 */
.L_x_239:
        /* <DEDUP_REMOVED lines=14> */
.L_x_242:
[----:B------:R-:W-:Y:S05]  /*7900*/  BSYNC B1 ;  /* 0x0000000000017941 */ /* 0x000fea0003800000 */
.L_x_241:
        /* <DEDUP_REMOVED lines=11> */
.L_x_244:
[----:B------:R-:W-:Y:S05]  /*79c0*/  BSYNC B1 ;  /* 0x0000000000017941 */ /* 0x000fea0003800000 */
.L_x_243:
        /* <DEDUP_REMOVED lines=11> */
.L_x_246:
[----:B------:R-:W-:Y:S05]  /*7a80*/  BSYNC B1 ;  /* 0x0000000000017941 */ /* 0x000fea0003800000 */
.L_x_245:
        /* <DEDUP_REMOVED lines=10> */
.L_x_248:
[----:B------:R-:W-:Y:S05]  /*7b30*/  BSYNC B1 ;  /* 0x0000000000017941 */ /* 0x000fea0003800000 */
.L_x_247:
        /* <DEDUP_REMOVED lines=14> */
.L_x_250:
[----:B------:R-:W-:Y:S05]  /*7c20*/  BSYNC B1 ;  /* 0x0000000000017941 */ /* 0x000fea0003800000 */
.L_x_249:
        /* <DEDUP_REMOVED lines=11> */
.L_x_252:
[----:B------:R-:W-:Y:S05]  /*7ce0*/  BSYNC B1 ;  /* 0x0000000000017941 */ /* 0x000fea0003800000 */
.L_x_251:
        /* <DEDUP_REMOVED lines=11> */
.L_x_254:
[----:B------:R-:W-:Y:S05]  /*7da0*/  BSYNC B1 ;  /* 0x0000000000017941 */ /* 0x000fea0003800000 */
.L_x_253:
        /* <DEDUP_REMOVED lines=10> */
.L_x_256:
[----:B------:R-:W-:Y:S05]  /*7e50*/  BSYNC B1 ;  /* 0x0000000000017941 */ /* 0x000fea0003800000 */
.L_x_255:
        /* <DEDUP_REMOVED lines=14> */
.L_x_258:
[----:B------:R-:W-:Y:S05]  /*7f40*/  BSYNC B1 ;  /* 0x0000000000017941 */ /* 0x000fea0003800000 */
.L_x_257:
        /* <DEDUP_REMOVED lines=11> */
.L_x_260:
[----:B------:R-:W-:Y:S05]  /*8000*/  BSYNC B1 ;  /* 0x0000000000017941 */ /* 0x000fea0003800000 */
.L_x_259:
        /* <DEDUP_REMOVED lines=11> */
.L_x_262:
[----:B------:R-:W-:Y:S05]  /*80c0*/  BSYNC B1 ;  /* 0x0000000000017941 */ /* 0x000fea0003800000 */
.L_x_261:
        /* <DEDUP_REMOVED lines=10> */
.L_x_264:
[----:B------:R-:W-:Y:S05]  /*8170*/  BSYNC B1 ;  /* 0x0000000000017941 */ /* 0x000fea0003800000 */
.L_x_263:
        /* <DEDUP_REMOVED lines=14> */
.L_x_266:
[----:B------:R-:W-:Y:S05]  /*8260*/  BSYNC B1 ;  /* 0x0000000000017941 */ /* 0x000fea0003800000 */
.L_x_265:
[----:B-----5:R-:W-:Y:S01]  /*8270*/  FMUL R23, R167, R10 ;  /* 0x0000000aa7177220 */ /* 0x020fe20000400000 */
[----:B------:R-:W-:Y:S01]  /*8280*/  IMAD.X R37, R33, 0x1, R6, P6 ;  /* 0x0000000121257824 */ /* 0x000fe200030e0606 */
[----:B------:R-:W-:Y:S01]  /*8290*/  ISETP.GT.AND P2, PT, R166, RZ, P1 ;  /* 0x000000ffa600720c */ /* 0x000fe20000f44270 */
[----:B------:R-:W-:Y:S01]  /*82a0*/  BSSY B1, `(.L_x_267) ;  /* 0x0000007000017945 */ /* 0x000fe20003800000 */
[----:B------:R-:W-:Y:S01]  /*82b0*/  FFMA R23, R144, R11, R23 ;  /* 0x0000000b90177223 */ /* 0x000fe20000000017 */
[----:B------:R-:W-:-:S04]  /*82c0*/  IADD3 R40, P0, R24, UR10, RZ ;  /* 0x0000000a18287c10 */ /* 0x000fc8000ff1e0ff */
[----:B------:R0:W-:Y:S01]  /*82d0*/  @P5 STG.E desc[UR16][R36.64], R23 ;  /* 0x0000001724005986 */ /* 0x0001e2000c101910 */
[----:B------:R-:W-:-:S05]  /*82e0*/  IADD3.X R41, R25, UR11, RZ, P0, !PT ;  /* 0x0000000b19297c10 */ /* 0x000fca00087fe4ff */
[----:B------:R-:W-:Y:S05]  /*82f0*/  @!P2 BRA `(.L_x_268) ;  /* 0x000000000004a947 */ /* 0x000fea0003800000 */
[----:B------:R0:W5:Y:S02]  /*8300*/  LDG.E.LTC128B R167, desc[UR16][R40.64] ;  /* 0x0000001028a77981 */ /* 0x000164000c1e1920 */
.L_x_268:
[----:B------:R-:W-:Y:S05]  /*8310*/  BSYNC B1 ;  /* 0x0000000000017941 */ /* 0x000fea0003800000 */
.L_x_267:
[----:B0-----:R-:W-:Y:S01]  /*8320*/  IADD3 R28, P5, R34, R4, RZ ;  /* 0x00000004221c7210 */ /* 0x001fe20007fbe0ff */
[----:B-----5:R-:W-:Y:S01]  /*8330*/  FMUL R38, R167, R10 ;  /* 0x0000000aa7267220 */ /* 0x020fe20000400000 */
[----:B------:R-:W-:Y:S01]  /*8340*/  ISETP.GT.AND P4, PT, R166, 0x8, P4 ;  /* 0x00000008a600780c */ /* 0x000fe20002784270 */
[----:B------:R-:W-:Y:S01]  /*8350*/  BSSY B1, `(.L_x_269) ;  /* 0x000000a000017945 */ /* 0x000fe20003800000 */
[----:B------:R-:W-:Y:S01]  /*8360*/  IADD3 R26, P6, R26, UR8, RZ ;  /* 0x000000081a1a7c10 */ /* 0x000fe2000ffde0ff */
[----:B------:R-:W-:Y:S01]  /*8370*/  FFMA R145, R145, R11, R38 ;  /* 0x0000000b91917223 */ /* 0x000fe20000000026 */
[----:B------:R-:W-:Y:S01]  /*8380*/  IMAD.X R29, R35, 0x1, R6, P5 ;  /* 0x00000001231d7824 */ /* 0x000fe200028e0606 */
[----:B------:R-:W-:Y:S02]  /*8390*/  ISETP.GT.AND P0, PT, R5, 0xf8, PT ;  /* 0x000000f80500780c */ /* 0x000fe40003f04270 */
[----:B------:R-:W-:Y:S02]  /*83a0*/  IADD3 R38, P5, R32, R22, RZ ;  /* 0x0000001620267210 */ /* 0x000fe40007fbe0ff */
[----:B------:R0:W-:Y:S01]  /*83b0*/  @P2 STG.E desc[UR16][R28.64], R145 ;  /* 0x000000911c002986 */ /* 0x0001e2000c101910 */
[----:B------:R-:W-:-:S03]  /*83c0*/  IADD3.X R27, R27, UR9, RZ, P6, !PT ;  /* 0x000000091b1b7c10 */ /* 0x000fc6000b7fe4ff */
[----:B------:R-:W-:Y:S07]  /*83d0*/  @!P4 BRA `(.L_x_270) ;  /* 0x000000000004c947 */ /* 0x000fee0003800000 */
[----:B------:R0:W5:Y:S02]  /*83e0*/  LDG.E.LTC128B R167, desc[UR16][R26.64] ;  /* 0x000000101aa77981 */ /* 0x000164000c1e1920 */
.L_x_270:
[----:B------:R-:W-:Y:S05]  /*83f0*/  BSYNC B1 ;  /* 0x0000000000017941 */ /* 0x000fea0003800000 */
.L_x_269:
[----:B-----5:R-:W-:Y:S01]  /*8400*/  FMUL R23, R167, R10 ;  /* 0x0000000aa7177220 */ /* 0x020fe20000400000 */
[----:B------:R-:W-:Y:S01]  /*8410*/  IMAD.X R39, R33, 0x1, R21, P5 ;  /* 0x0000000121277824 */ /* 0x000fe200028e0615 */
[----:B------:R-:W-:Y:S01]  /*8420*/  ISETP.GT.AND P1, PT, R166, 0x8, P1 ;  /* 0x00000008a600780c */ /* 0x000fe20000f24270 */
[----:B------:R-:W-:Y:S01]  /*8430*/  BSSY B1, `(.L_x_271) ;  /* 0x0000008000017945 */ /* 0x000fe20003800000 */
[----:B------:R-:W-:Y:S01]  /*8440*/  FFMA R23, R146, R11, R23 ;  /* 0x0000000b92177223 */ /* 0x000fe20000000017 */
[----:B------:R-:W-:Y:S02]  /*8450*/  IADD3 R24, P5, R24, UR8, RZ ;  /* 0x0000000818187c10 */ /* 0x000fe4000ffbe0ff */
[----:B------:R-:W-:Y:S02]  /*8460*/  ISETP.GT.AND P2, PT, R5, 0xf9, PT ;  /* 0x000000f90500780c */ /* 0x000fe40003f44270 */
[----:B------:R0:W-:Y:S01]  /*8470*/  @P4 STG.E desc[UR16][R38.64], R23 ;  /* 0x0000001726004986 */ /* 0x0001e2000c101910 */
[----:B------:R-:W-:-:S05]  /*8480*/  IADD3.X R25, R25, UR9, RZ, P5, !PT ;  /* 0x0000000919197c10 */ /* 0x000fca000affe4ff */
[----:B------:R-:W-:Y:S05]  /*8490*/  @!P1 BRA `(.L_x_272) ;  /* 0x0000000000049947 */ /* 0x000fea0003800000 */
[----:B------:R0:W5:Y:S02]  /*84a0*/  LDG.E.LTC128B R167, desc[UR16][R24.64] ;  /* 0x0000001018a77981 */ /* 0x000164000c1e1920 */
.L_x_272:
[----:B------:R-:W-:Y:S05]  /*84b0*/  BSYNC B1 ;  /* 0x0000000000017941 */ /* 0x000fea0003800000 */
.L_x_271:
[----:B0-----:R-:W-:Y:S01]  /*84c0*/  IADD3 R24, P6, R34, R22, RZ ;  /* 0x0000001622187210 */ /* 0x001fe20007fde0ff */
[----:B-----5:R-:W-:Y:S01]  /*84d0*/  FMUL R32, R167, R10 ;  /* 0x0000000aa7207220 */ /* 0x020fe20000400000 */
[----:B------:R-:W-:Y:S01]  /*84e0*/  ISETP.GT.AND P4, PT, R166, RZ, P0 ;  /* 0x000000ffa600720c */ /* 0x000fe20000784270 */
[----:B------:R-:W-:Y:S01]  /*84f0*/  BSSY B1, `(.L_x_273) ;  /* 0x0000009000017945 */ /* 0x000fe20003800000 */
[----:B------:R-:W-:Y:S01]  /*8500*/  IADD3 R26, P5, R36, R4, RZ ;  /* 0x00000004241a7210 */ /* 0x000fe20007fbe0ff */
[----:B------:R-:W-:Y:S02]  /*8510*/  IMAD.X R25, R35, 0x1, R21, P6 ;  /* 0x0000000123197824 */ /* 0x000fe400030e0615 */
[----:B------:R-:W-:-:S05]  /*8520*/  FFMA R147, R147, R11, R32 ;  /* 0x0000000b93937223 */ /* 0x000fca0000000020 */
[----:B------:R0:W-:Y:S03]  /*8530*/  @P1 STG.E desc[UR16][R24.64], R147 ;  /* 0x0000009318001986 */ /* 0x0001e6000c101910 */
[----:B------:R-:W-:Y:S05]  /*8540*/  @!P4 BRA `(.L_x_274) ;  /* 0x00000000000cc947 */ /* 0x000fea0003800000 */
[----:B0-----:R-:W-:-:S04]  /*8550*/  IADD3 R24, P1, R30, UR10, RZ ;  /* 0x0000000a1e187c10 */ /* 0x001fc8000ff3e0ff */
[----:B------:R-:W-:-:S05]  /*8560*/  IADD3.X R25, R31, UR11, RZ, P1, !PT ;  /* 0x0000000b1f197c10 */ /* 0x000fca0008ffe4ff */
[----:B------:R0:W5:Y:S04]  /*8570*/  LDG.E.LTC128B R167, desc[UR16][R24.64] ;  /* 0x0000001018a77981 */ /* 0x000168000c1e1920 */
.L_x_274:
[----:B------:R-:W-:Y:S05]  /*8580*/  BSYNC B1 ;  /* 0x0000000000017941 */ /* 0x000fea0003800000 */
.L_x_273:
[----:B-----5:R-:W-:Y:S01]  /*8590*/  FMUL R5, R167, R10 ;  /* 0x0000000aa7057220 */ /* 0x020fe20000400000 */
[----:B------:R-:W-:Y:S01]  /*85a0*/  IMAD.X R27, R37, 0x1, R6, P5 ;  /* 0x00000001251b7824 */ /* 0x000fe200028e0606 */
[----:B------:R-:W-:Y:S01]  /*85b0*/  ISETP.GT.AND P1, PT, R166, RZ, P2 ;  /* 0x000000ffa600720c */ /* 0x000fe20001724270 */
[----:B------:R-:W-:Y:S01]  /*85c0*/  BSSY B1, `(.L_x_275) ;  /* 0x0000008000017945 */ /* 0x000fe20003800000 */
[----:B------:R-:W-:Y:S01]  /*85d0*/  FFMA R23, R148, R11, R5 ;  /* 0x0000000b94177223 */ /* 0x000fe20000000005 */
[----:B0-----:R-:W-:Y:S02]  /*85e0*/  IADD3 R24, P5, R28, R4, RZ ;  /* 0x000000041c187210 */ /* 0x001fe40007fbe0ff */
[----:B------:R-:W-:Y:S02]  /*85f0*/  IADD3 R4, P6, R40, UR10, RZ ;  /* 0x0000000a28047c10 */ /* 0x000fe4000ffde0ff */
[----:B------:R0:W-:Y:S02]  /*8600*/  @P4 STG.E desc[UR16][R26.64], R23 ;  /* 0x000000171a004986 */ /* 0x0001e4000c101910 */
[----:B------:R-:W-:-:S04]  /*8610*/  IADD3.X R5, R41, UR11, RZ, P6, !PT ;  /* 0x0000000b29057c10 */ /* 0x000fc8000b7fe4ff */
[----:B------:R-:W-:Y:S05]  /*8620*/  @!P1 BRA `(.L_x_276) ;  /* 0x0000000000049947 */ /* 0x000fea0003800000 */
[----:B------:R0:W5:Y:S02]  /*8630*/  LDG.E.LTC128B R167, desc[UR16][R4.64] ;  /* 0x0000001004a77981 */ /* 0x000164000c1e1920 */
.L_x_276:
[----:B------:R-:W-:Y:S05]  /*8640*/  BSYNC B1 ;  /* 0x0000000000017941 */ /* 0x000fea0003800000 */
.L_x_275:
[----:B0----5:R-:W-:Y:S01]  /*8650*/  FMUL R4, R167, R10 ;  /* 0x0000000aa7047220 */ /* 0x021fe20000400000 */
        /* <DEDUP_REMOVED lines=10> */
.L_x_278:
[----:B------:R-:W-:Y:S05]  /*8700*/  BSYNC B1 ;  /* 0x0000000000017941 */ /* 0x000fea0003800000 */
.L_x_277:
[----:B------:R-:W-:Y:S01]  /*8710*/  ISETP.GT.AND P2, PT, R166, 0x8, P2 ;  /* 0x00000008a600780c */ /* 0x000fe20001744270 */
[----:B0----5:R-:W-:Y:S01]  /*8720*/  FMUL R5, R167, R10 ;  /* 0x0000000aa7057220 */ /* 0x021fe20000400000 */
[----:B------:R-:W-:Y:S01]  /*8730*/  IMAD.X R27, R37, 0x1, R21, P5 ;  /* 0x00000001251b7824 */ /* 0x000fe200028e0615 */
[----:B------:R-:W-:Y:S02]  /*8740*/  BSSY B1, `(.L_x_279) ;  /* 0x0000007000017945 */ /* 0x000fe40003800000 */
[----:B------:R-:W-:-:S05]  /*8750*/  FFMA R23, R150, R11, R5 ;  /* 0x0000000b96177223 */ /* 0x000fca0000000005 */
[----:B------:R0:W-:Y:S01]  /*8760*/  @P0 STG.E desc[UR16][R26.64], R23 ;  /* 0x000000171a000986 */ /* 0x0001e2000c101910 */
[----:B------:R-:W-:-:S04]  /*8770*/  IADD3 R4, P0, R40, UR8, RZ ;  /* 0x0000000828047c10 */ /* 0x000fc8000ff1e0ff */
[----:B------:R-:W-:Y:S01]  /*8780*/  IADD3.X R5, R41, UR9, RZ, P0, !PT ;  /* 0x0000000929057c10 */ /* 0x000fe200087fe4ff */
[----:B------:R-:W-:Y:S08]  /*8790*/  @!P2 BRA `(.L_x_280) ;  /* 0x000000000004a947 */ /* 0x000ff00003800000 */
[----:B------:R0:W5:Y:S02]  /*87a0*/  LDG.E.LTC128B R167, desc[UR16][R4.64] ;  /* 0x0000001004a77981 */ /* 0x000164000c1e1920 */
.L_x_280:
[----:B------:R-:W-:Y:S05]  /*87b0*/  BSYNC B1 ;  /* 0x0000000000017941 */ /* 0x000fea0003800000 */
.L_x_279:
[----:B------:R-:W-:Y:S05]  /*87c0*/  @!P2 BRA `(.L_x_281) ;  /* 0x0000002c001ca947 */ /* 0x000fea0003800000 */
[----:B------:R-:W-:Y:S01]  /*87d0*/  IADD3 R22, P0, R28, R22, RZ ;  /* 0x000000161c167210 */ /* 0x000fe20007f1e0ff */
[----:B0----5:R-:W-:-:S04]  /*87e0*/  FMUL R4, R167, R10 ;  /* 0x0000000aa7047220 */ /* 0x021fc80000400000 */
[----:B------:R-:W-:Y:S02]  /*87f0*/  IMAD.X R23, R29, 0x1, R21, P0 ;  /* 0x000000011d177824 */ /* 0x000fe400000e0615 */
[----:B------:R-:W-:-:S05]  /*8800*/  FFMA R151, R151, R11, R4 ;  /* 0x0000000b97977223 */ /* 0x000fca0000000004 */
[----:B------:R0:W-:Y:S01]  /*8810*/  STG.E desc[UR16][R22.64], R151 ;  /* 0x0000009716007986 */ /* 0x0001e2000c101910 */
[----:B------:R-:W-:Y:S05]  /*8820*/  BRA `(.L_x_281) ;  /* 0x0000002c00047947 */ /* 0x000fea0003800000 */
.L_x_30:
[----:B------:R-:W-:Y:S01]  /*8830*/  ULDC.64 UR8, c[0x0][0x6c0] ;  /* 0x0001b00000087ab9 */ /* 0x000fe20000000a00 */
[----:B------:R-:W-:Y:S01]  /*8840*/  ISETP.GT.AND P2, PT, R5, 0x1, PT ;  /* 0x000000010500780c */ /* 0x000fe20003f44270 */
[-C--:B--2---:R-:W-:Y:S01]  /*8850*/  FMUL R21, R24, R11.reuse ;  /* 0x0000000b18157220 */ /* 0x084fe20000400000 */
[----:B------:R-:W-:Y:S01]  /*8860*/  LEA R152, P0, R172, UR8, 0x2 ;  /* 0x00000008ac987c11 */ /* 0x000fe2000f8010ff */
[-C--:B------:R-:W-:Y:S01]  /*8870*/  FMUL R155, R25, R11.reuse ;  /* 0x0000000b199b7220 */ /* 0x080fe20000400000 */
[----:B------:R-:W-:Y:S01]  /*8880*/  ISETP.GT.AND P1, PT, R166, 0x8, P1 ;  /* 0x00000008a600780c */ /* 0x000fe20000f24270 */
[----:B------:R-:W-:Y:S01]  /*8890*/  IMAD.SHL.U32 R6, R22, 0x20, RZ ;  /* 0x0000002016067824 */ /* 0x000fe200078e00ff */
[----:B------:R-:W-:Y:S01]  /*88a0*/  LEA.HI.X R153, R172, UR9, R163, 0x2, P0 ;  /* 0x00000009ac997c11 */ /* 0x000fe200080f14a3 */
[-C--:B------:R-:W-:Y:S01]  /*88b0*/  FMUL R157, R26, R11.reuse ;  /* 0x0000000b1a9d7220 */ /* 0x080fe20000400000 */
[----:B------:R-:W-:Y:S01]  /*88c0*/  ISETP.GT.AND P4, PT, R166, RZ, P2 ;  /* 0x000000ffa600720c */ /* 0x000fe20001784270 */
[-C--:B------:R-:W-:Y:S01]  /*88d0*/  FMUL R159, R27, R11.reuse ;  /* 0x0000000b1b9f7220 */ /* 0x080fe20000400000 */
[C-C-:B------:R-:W-:Y:S01]  /*88e0*/  SHF.L.U64.HI R4, R22.reuse, 0x5, R23.reuse ;  /* 0x0000000516047819 */ /* 0x140fe20000010217 */
[----:B------:R0:W-:Y:S01]  /*88f0*/  @P5 STG.E desc[UR16][R152.64], R21 ;  /* 0x0000001598005986 */ /* 0x0001e2000c101910 */
[-C--:B------:R-:W-:Y:S01]  /*8900*/  LEA R24, P5, R22, R152.reuse, 0x2 ;  /* 0x0000009816187211 */ /* 0x080fe200078a10ff */
[-C--:B------:R-:W-:Y:S01]  /*8910*/  FMUL R161, R28, R11.reuse ;  /* 0x0000000b1ca17220 */ /* 0x080fe20000400000 */
[----:B------:R-:W-:Y:S01]  /*8920*/  ISETP.GT.AND P0, PT, R5, 0x8, PT ;  /* 0x000000080500780c */ /* 0x000fe20003f04270 */
[----:B------:R-:W-:Y:S01]  /*8930*/  FMUL R37, R37, R11 ;  /* 0x0000000b25257220 */ /* 0x000fe20000400000 */
[----:B------:R-:W-:Y:S01]  /*8940*/  LEA.HI.X R25, R22, R153, R23, 0x2, P5 ;  /* 0x0000009916197211 */ /* 0x000fe200028f1417 */
[----:B------:R-:W-:Y:S01]  /*8950*/  @P1 IMAD.MOV.U32 R22, RZ, RZ, R152 ;  /* 0x000000ffff161224 */ /* 0x000fe200078e0098 */
[C---:B------:R-:W-:Y:S01]  /*8960*/  ISETP.GT.AND P2, PT, R166.reuse, 0x8, P2 ;  /* 0x00000008a600780c */ /* 0x040fe20001744270 */
[--C-:B------:R-:W-:Y:S01]  /*8970*/  @P1 IMAD.MOV.U32 R23, RZ, RZ, R153.reuse ;  /* 0x000000ffff171224 */ /* 0x100fe200078e0099 */
[----:B------:R-:W-:Y:S01]  /*8980*/  ISETP.GT.AND P5, PT, R166, RZ, P0 ;  /* 0x000000ffa600720c */ /* 0x000fe200007a4270 */
[----:B------:R1:W-:Y:S01]  /*8990*/  @P4 STG.E desc[UR16][R24.64], R155 ;  /* 0x0000009b18004986 */ /* 0x0003e2000c101910 */
[C---:B------:R-:W-:Y:S01]  /*89a0*/  IADD3 R26, P4, R6.reuse, R152, RZ ;  /* 0x00000098061a7210 */ /* 0x040fe20007f9e0ff */
[-C--:B------:R-:W-:Y:S01]  /*89b0*/  FMUL R39, R39, R11.reuse ;  /* 0x0000000b27277220 */ /* 0x080fe20000400000 */
[----:B------:R-:W-:Y:S01]  /*89c0*/  IADD3 R28, P6, R6, R24, RZ ;  /* 0x00000018061c7210 */ /* 0x000fe20007fde0ff */
[----:B------:R2:W-:Y:S01]  /*89d0*/  @P1 STG.E desc[UR16][R22.64+0x20], R157 ;  /* 0x0000209d16001986 */ /* 0x0005e2000c101910 */
[----:B------:R-:W-:Y:S01]  /*89e0*/  ISETP.GT.AND P1, PT, R5, 0x9, PT ;  /* 0x000000090500780c */ /* 0x000fe20003f24270 */
[----:B------:R-:W-:Y:S01]  /*89f0*/  IMAD.X R27, R4, 0x1, R153, P4 ;  /* 0x00000001041b7824 */ /* 0x000fe200020e0699 */
[C---:B------:R-:W-:Y:S01]  /*8a00*/  ISETP.GT.AND P0, PT, R166.reuse, 0x8, P0 ;  /* 0x00000008a600780c */ /* 0x040fe20000704270 */
[-C--:B------:R-:W-:Y:S01]  /*8a10*/  FMUL R41, R41, R11.reuse ;  /* 0x0000000b29297220 */ /* 0x080fe20000400000 */
[----:B------:R-:W-:Y:S01]  /*8a20*/  ISETP.GT.AND P4, PT, R166, RZ, P1 ;  /* 0x000000ffa600720c */ /* 0x000fe20000f84270 */
[----:B------:R3:W-:Y:S01]  /*8a30*/  @P2 STG.E desc[UR16][R24.64+0x20], R159 ;  /* 0x0000209f18002986 */ /* 0x0007e2000c101910 */
[----:B0-----:R-:W-:Y:S01]  /*8a40*/  IADD3 R21, P2, R6, 0x20, RZ ;  /* 0x0000002006157810 */ /* 0x001fe20007f5e0ff */
[-C--:B-1----:R-:W-:Y:S01]  /*8a50*/  FMUL R155, R30, R11.reuse ;  /* 0x0000000b1e9b7220 */ /* 0x082fe20000400000 */
[----:B------:R-:W-:Y:S01]  /*8a60*/  ISETP.GT.AND P1, PT, R166, 0x8, P1 ;  /* 0x00000008a600780c */ /* 0x000fe20000f24270 */
[----:B------:R-:W-:Y:S01]  /*8a70*/  @P5 STG.E desc[UR16][R26.64], R161 ;  /* 0x000000a11a005986 */ /* 0x000fe2000c101910 */
[----:B------:R-:W-:Y:S01]  /*8a80*/  IADD3 R152, P5, R21, R152, RZ ;  /* 0x0000009815987210 */ /* 0x000fe20007fbe0ff */
[----:B--2---:R-:W-:Y:S01]  /*8a90*/  FMUL R23, R29, R11 ;  /* 0x0000000b1d177220 */ /* 0x004fe20000400000 */
[----:B------:R-:W-:-:S02]  /*8aa0*/  IMAD.X R29, R4, 0x1, R25, P6 ;  /* 0x00000001041d7824 */ /* 0x000fc400030e0619 */
[-C--:B------:R-:W-:Y:S01]  /*8ab0*/  FMUL R157, R31, R11.reuse ;  /* 0x0000000b1f9d7220 */ /* 0x080fe20000400000 */
[----:B------:R-:W-:Y:S01]  /*8ac0*/  IMAD.X R22, RZ, RZ, R4, P2 ;  /* 0x000000ffff167224 */ /* 0x000fe200010e0604 */
[----:B------:R-:W-:Y:S01]  /*8ad0*/  ISETP.GT.AND P2, PT, R5, 0x10, PT ;  /* 0x000000100500780c */ /* 0x000fe20003f44270 */
[-C--:B------:R-:W-:Y:S01]  /*8ae0*/  FMUL R43, R43, R11.reuse ;  /* 0x0000000b2b2b7220 */ /* 0x080fe20000400000 */
[----:B------:R0:W-:Y:S01]  /*8af0*/  @P4 STG.E desc[UR16][R28.64], R23 ;  /* 0x000000171c004986 */ /* 0x0001e2000c101910 */
[----:B------:R-:W-:Y:S01]  /*8b00*/  IMAD.X R153, R22, 0x1, R153, P5 ;  /* 0x0000000116997824 */ /* 0x000fe200028e0699 */
[----:B---3--:R-:W-:Y:S01]  /*8b10*/  IADD3 R24, P4, R21, R24, RZ ;  /* 0x0000001815187210 */ /* 0x008fe20007f9e0ff */
[-C--:B------:R-:W-:Y:S01]  /*8b20*/  FMUL R159, R32, R11.reuse ;  /* 0x0000000b209f7220 */ /* 0x080fe20000400000 */
[----:B------:R-:W-:Y:S01]  /*8b30*/  ISETP.GT.AND P5, PT, R166, RZ, P2 ;  /* 0x000000ffa600720c */ /* 0x000fe200017a4270 */
[-C--:B------:R-:W-:Y:S01]  /*8b40*/  FMUL R45, R45, R11.reuse ;  /* 0x0000000b2d2d7220 */ /* 0x080fe20000400000 */
[----:B------:R1:W-:Y:S01]  /*8b50*/  @P0 STG.E desc[UR16][R152.64], R155 ;  /* 0x0000009b98000986 */ /* 0x0003e2000c101910 */
[----:B------:R-:W-:Y:S01]  /*8b60*/  ISETP.GT.AND P0, PT, R5, 0x11, PT ;  /* 0x000000110500780c */ /* 0x000fe20003f04270 */
[----:B------:R-:W-:Y:S01]  /*8b70*/  IMAD.X R25, R22, 0x1, R25, P4 ;  /* 0x0000000116197824 */ /* 0x000fe200020e0619 */
[----:B------:R-:W-:Y:S01]  /*8b80*/  IADD3 R30, P6, R6, R26, RZ ;  /* 0x0000001a061e7210 */ /* 0x000fe20007fde0ff */
[-C--:B------:R-:W-:Y:S01]  /*8b90*/  FMUL R47, R47, R11.reuse ;  /* 0x0000000b2f2f7220 */ /* 0x080fe20000400000 */
[----:B------:R-:W-:Y:S01]  /*8ba0*/  ISETP.GT.AND P4, PT, R166, RZ, P0 ;  /* 0x000000ffa600720c */ /* 0x000fe20000784270 */
[-C--:B0-----:R-:W-:Y:S01]  /*8bb0*/  FMUL R23, R33, R11.reuse ;  /* 0x0000000b21177220 */ /* 0x081fe20000400000 */
[----:B------:R0:W-:Y:S01]  /*8bc0*/  @P1 STG.E desc[UR16][R24.64], R157 ;  /* 0x0000009d18001986 */ /* 0x0001e2000c101910 */
[----:B------:R-:W-:Y:S01]  /*8bd0*/  IMAD.X R31, R4, 0x1, R27, P6 ;  /* 0x00000001041f7824 */ /* 0x000fe200030e061b */
[----:B------:R-:W-:Y:S01]  /*8be0*/  ISETP.GT.AND P1, PT, R166, 0x8, P2 ;  /* 0x00000008a600780c */ /* 0x000fe20001724270 */
[-C--:B------:R-:W-:Y:S01]  /*8bf0*/  FMUL R49, R49, R11.reuse ;  /* 0x0000000b31317220 */ /* 0x080fe20000400000 */
[----:B------:R-:W-:Y:S01]  /*8c00*/  IADD3 R32, P2, R6, R28, RZ ;  /* 0x0000001c06207210 */ /* 0x000fe20007f5e0ff */
[-C--:B-1----:R-:W-:Y:S01]  /*8c10*/  FMUL R153, R34, R11.reuse ;  /* 0x0000000b22997220 */ /* 0x082fe20000400000 */
[----:B------:R-:W-:Y:S01]  /*8c20*/  @P5 STG.E desc[UR16][R30.64], R159 ;  /* 0x0000009f1e005986 */ /* 0x000fe2000c101910 */
[----:B------:R-:W-:Y:S01]  /*8c30*/  IADD3 R26, P5, R21, R26, RZ ;  /* 0x0000001a151a7210 */ /* 0x000fe20007fbe0ff */
[-C--:B------:R-:W-:Y:S01]  /*8c40*/  FMUL R155, R35, R11.reuse ;  /* 0x0000000b239b7220 */ /* 0x080fe20000400000 */
[----:B------:R-:W-:Y:S01]  /*8c50*/  IMAD.X R33, R4, 0x1, R29, P2 ;  /* 0x0000000104217824 */ /* 0x000fe200010e061d */
[----:B------:R-:W-:Y:S01]  /*8c60*/  ISETP.GT.AND P0, PT, R166, 0x8, P0 ;  /* 0x00000008a600780c */ /* 0x000fe20000704270 */
[-C--:B------:R-:W-:Y:S01]  /*8c70*/  FMUL R51, R51, R11.reuse ;  /* 0x0000000b33337220 */ /* 0x080fe20000400000 */
[----:B------:R-:W-:Y:S01]  /*8c80*/  ISETP.GT.AND P2, PT, R5, 0x18, PT ;  /* 0x000000180500780c */ /* 0x000fe20003f44270 */
[----:B------:R-:W-:Y:S01]  /*8c90*/  IMAD.X R27, R22, 0x1, R27, P5 ;  /* 0x00000001161b7824 */ /* 0x000fe200028e061b */
[----:B------:R1:W-:Y:S01]  /*8ca0*/  @P4 STG.E desc[UR16][R32.64], R23 ;  /* 0x0000001720004986 */ /* 0x0003e2000c101910 */
[----:B0-----:R-:W-:Y:S01]  /*8cb0*/  IADD3 R24, P4, R21, R28, RZ ;  /* 0x0000001c15187210 */ /* 0x001fe20007f9e0ff */
[-C--:B------:R-:W-:Y:S01]  /*8cc0*/  FMUL R157, R36, R11.reuse ;  /* 0x0000000b249d7220 */ /* 0x080fe20000400000 */
[----:B------:R-:W-:Y:S01]  /*8cd0*/  ISETP.GT.AND P5, PT, R166, RZ, P2 ;  /* 0x000000ffa600720c */ /* 0x000fe200017a4270 */
[----:B------:R0:W-:Y:S01]  /*8ce0*/  @P1 STG.E desc[UR16][R26.64], R153 ;  /* 0x000000991a001986 */ /* 0x0001e2000c101910 */
[----:B------:R-:W-:Y:S01]  /*8cf0*/  ISETP.GT.AND P1, PT, R5, 0x19, PT ;  /* 0x000000190500780c */ /* 0x000fe20003f24270 */
[----:B------:R-:W-:Y:S01]  /*8d00*/  IMAD.X R25, R22, 0x1, R29, P4 ;  /* 0x0000000116197824 */ /* 0x000fe200020e061d */
[----:B------:R-:W-:Y:S01]  /*8d10*/  IADD3 R28, P6, R6, R30, RZ ;  /* 0x0000001e061c7210 */ /* 0x000fe20007fde0ff */
[-C--:B------:R-:W-:Y:S01]  /*8d20*/  FMUL R53, R53, R11.reuse ;  /* 0x0000000b35357220 */ /* 0x080fe20000400000 */
[----:B------:R-:W-:Y:S01]  /*8d30*/  ISETP.GT.AND P4, PT, R166, RZ, P1 ;  /* 0x000000ffa600720c */ /* 0x000fe20000f84270 */
[-C--:B------:R-:W-:Y:S01]  /*8d40*/  FMUL R55, R55, R11.reuse ;  /* 0x0000000b37377220 */ /* 0x080fe20000400000 */
[----:B------:R2:W-:Y:S01]  /*8d50*/  @P0 STG.E desc[UR16][R24.64], R155 ;  /* 0x0000009b18000986 */ /* 0x0005e2000c101910 */
[----:B------:R-:W-:Y:S01]  /*8d60*/  IMAD.X R29, R4, 0x1, R31, P6 ;  /* 0x00000001041d7824 */ /* 0x000fe200030e061f */
[----:B------:R-:W-:Y:S01]  /*8d70*/  ISETP.GT.AND P0, PT, R166, 0x8, P2 ;  /* 0x00000008a600780c */ /* 0x000fe20001704270 */
[-C--:B-1----:R-:W-:Y:S01]  /*8d80*/  FMUL R23, R38, R11.reuse ;  /* 0x0000000b26177220 */ /* 0x082fe20000400000 */
[----:B------:R-:W-:Y:S01]  /*8d90*/  IADD3 R34, P2, R6, R32, RZ ;  /* 0x0000002006227210 */ /* 0x000fe20007f5e0ff */
[-C--:B0-----:R-:W-:Y:S01]  /*8da0*/  FMUL R153, R40, R11.reuse ;  /* 0x0000000b28997220 */ /* 0x081fe20000400000 */
        /* <DEDUP_REMOVED lines=9> */
[----:B--2---:R-:W-:Y:S01]  /*8e40*/  IADD3 R24, P4, R21, R32, RZ ;  /* 0x0000002015187210 */ /* 0x004fe20007f9e0ff */
        /* <DEDUP_REMOVED lines=12> */
[-C--:B0-----:R-:W-:Y:S01]  /*8f10*/  FMUL R37, R44, R11.reuse ;  /* 0x0000000b2c257220 */ /* 0x081fe20000400000 */
        /* <DEDUP_REMOVED lines=10> */
[----:B------:R-:W-:Y:S01]  /*8fc0*/  @P4 STG.E desc[UR16][R32.64], R41 ;  /* 0x0000002920004986 */ /* 0x000fe2000c101910 */
        /* <DEDUP_REMOVED lines=13> */
[-C--:B------:R-:W-:Y:S01]  /*90a0*/  FMUL R77, R77, R11.reuse ;  /* 0x0000000b4d4d7220 */ /* 0x080fe20000400000 */
[----:B------:R-:W-:Y:S01]  /*90b0*/  IADD3 R34, P2, R6, R32, RZ ;  /* 0x0000002006227210 */ /* 0x000fe20007f5e0ff */
[-C--:B0-----:R-:W-:Y:S01]  /*90c0*/  FMUL R23, R46, R11.reuse ;  /* 0x0000000b2e177220 */ /* 0x081fe20000400000 */
[----:B------:R0:W-:Y:S01]  /*90d0*/  @P5 STG.E desc[UR16][R28.64], R37 ;  /* 0x000000251c005986 */ /* 0x0001e2000c101910 */
        /* <DEDUP_REMOVED lines=8> */
[----:B-1----:R-:W-:Y:S01]  /*9160*/  IADD3 R24, P4, R21, R32, RZ ;  /* 0x0000002015187210 */ /* 0x002fe20007f9e0ff */
[-C--:B------:R-:W-:Y:S01]  /*9170*/  FMUL R83, R83, R11.reuse ;  /* 0x0000000b53537220 */ /* 0x080fe20000400000 */
[----:B------:R-:W-:Y:S01]  /*9180*/  ISETP.GT.AND P5, PT, R166, RZ, P2 ;  /* 0x000000ffa600720c */ /* 0x000fe200017a4270 */
[----:B------:R1:W-:Y:S01]  /*9190*/  @P0 STG.E desc[UR16][R26.64], R23 ;  /* 0x000000171a000986 */ /* 0x0003e2000c101910 */
[----:B------:R-:W-:Y:S01]  /*91a0*/  ISETP.GT.AND P0, PT, R5, 0x31, PT ;  /* 0x000000310500780c */ /* 0x000fe20003f04270 */
[----:B------:R-:W-:Y:S01]  /*91b0*/  IMAD.X R25, R22, 0x1, R33, P4 ;  /* 0x0000000116197824 */ /* 0x000fe200020e0621 */
[----:B------:R-:W-:Y:S01]  /*91c0*/  IADD3 R30, P6, R6, R28, RZ ;  /* 0x0000001c061e7210 */ /* 0x000fe20007fde0ff */
[-C--:B0-----:R-:W-:Y:S01]  /*91d0*/  FMUL R37, R48, R11.reuse ;  /* 0x0000000b30257220 */ /* 0x081fe20000400000 */
[----:B------:R-:W-:Y:S01]  /*91e0*/  ISETP.GT.AND P4, PT, R166, RZ, P0 ;  /* 0x000000ffa600720c */ /* 0x000fe20000784270 */
[-C--:B------:R-:W-:Y:S01]  /*91f0*/  FMUL R85, R85, R11.reuse ;  /* 0x0000000b55557220 */ /* 0x080fe20000400000 */
[----:B------:R0:W-:Y:S01]  /*9200*/  @P1 STG.E desc[UR16][R24.64], R47 ;  /* 0x0000002f18001986 */ /* 0x0001e2000c101910 */
[----:B------:R-:W-:Y:S01]  /*9210*/  IMAD.X R31, R4, 0x1, R29, P6 ;  /* 0x00000001041f7824 */ /* 0x000fe200030e061d */
[----:B------:R-:W-:Y:S01]  /*9220*/  ISETP.GT.AND P1, PT, R166, 0x8, P2 ;  /* 0x00000008a600780c */ /* 0x000fe20001724270 */
[-C--:B------:R-:W-:Y:S01]  /*9230*/  FMUL R87, R87, R11.reuse ;  /* 0x0000000b57577220 */ /* 0x080fe20000400000 */
[----:B------:R-:W-:Y:S01]  /*9240*/  IADD3 R32, P2, R6, R34, RZ ;  /* 0x0000002206207210 */ /* 0x000fe20007f5e0ff */
[-C--:B-1----:R-:W-:Y:S01]  /*9250*/  FMUL R23, R50, R11.reuse ;  /* 0x0000000b32177220 */ /* 0x082fe20000400000 */
        /* <DEDUP_REMOVED lines=9> */
[----:B0-----:R-:W-:Y:S01]  /*92f0*/  IADD3 R24, P4, R21, R34, RZ ;  /* 0x0000002215187210 */ /* 0x001fe20007f9e0ff */
[-C--:B------:R-:W-:Y:S01]  /*9300*/  FMUL R93, R93, R11.reuse ;  /* 0x0000000b5d5d7220 */ /* 0x080fe20000400000 */
[----:B------:R-:W-:Y:S01]  /*9310*/  ISETP.GT.AND P5, PT, R166, RZ, P2 ;  /* 0x000000ffa600720c */ /* 0x000fe200017a4270 */
[----:B------:R0:W-:Y:S01]  /*9320*/  @P1 STG.E desc[UR16][R26.64], R23 ;  /* 0x000000171a001986 */ /* 0x0001e2000c101910 */
[----:B------:R-:W-:Y:S01]  /*9330*/  ISETP.GT.AND P1, PT, R5, 0x39, PT ;  /* 0x000000390500780c */ /* 0x000fe20003f24270 */
[----:B------:R-:W-:Y:S01]  /*9340*/  IMAD.X R25, R22, 0x1, R35, P4 ;  /* 0x0000000116197824 */ /* 0x000fe200020e0623 */
[----:B------:R-:W-:Y:S01]  /*9350*/  IADD3 R28, P6, R6, R30, RZ ;  /* 0x0000001e061c7210 */ /* 0x000fe20007fde0ff */
[-C--:B-1----:R-:W-:Y:S01]  /*9360*/  FMUL R37, R52, R11.reuse ;  /* 0x0000000b34257220 */ /* 0x082fe20000400000 */
        /* <DEDUP_REMOVED lines=87> */
[----:B------:R-:W-:Y:S01]  /*98e0*/  ISETP.GT.AND P2, PT, R5, 0x58, PT ;  /* 0x000000580500780c */ /* 0x000fe20003f44270 */
[-C--:B------:R-:W-:Y:S01]  /*98f0*/  FMUL R131, R131, R11.reuse ;  /* 0x0000000b83837220 */ /* 0x080fe20000400000 */
[----:B------:R-:W-:Y:S01]  /*9900*/  ISETP.GT.AND P0, PT, R166, 0x8, P0 ;  /* 0x00000008a600780c */ /* 0x000fe20000704270 */
[----:B------:R-:W-:Y:S01]  /*9910*/  IMAD.X R27, R22, 0x1, R29, P5 ;  /* 0x00000001161b7824 */ /* 0x000fe200028e061d */
[----:B------:R-:W-:Y:S01]  /*9920*/  @P4 STG.E desc[UR16][R32.64], R65 ;  /* 0x0000004120004986 */ /* 0x000fe2000c101910 */
[----:B------:R-:W-:Y:S01]  /*9930*/  ISETP.GT.AND P5, PT, R166, RZ, P2 ;  /* 0x000000ffa600720c */ /* 0x000fe200017a4270 */
[-C--:B------:R-:W-:Y:S01]  /*9940*/  FMUL R133, R133, R11.reuse ;  /* 0x0000000b85857220 */ /* 0x080fe20000400000 */
[----:B0-----:R-:W-:Y:S01]  /*9950*/  IADD3 R24, P4, R21, R34, RZ ;  /* 0x0000002215187210 */ /* 0x001fe20007f9e0ff */
[----:B------:R0:W-:Y:S01]  /*9960*/  @P1 STG.E desc[UR16][R26.64], R23 ;  /* 0x000000171a001986 */ /* 0x0001e2000c101910 */
[----:B------:R-:W-:Y:S01]  /*9970*/  IADD3 R28, P6, R6, R30, RZ ;  /* 0x0000001e061c7210 */ /* 0x000fe20007fde0ff */
[-C--:B-1----:R-:W-:Y:S01]  /*9980*/  FMUL R37, R68, R11.reuse ;  /* 0x0000000b44257220 */ /* 0x082fe20000400000 */
[----:B------:R-:W-:Y:S01]  /*9990*/  ISETP.GT.AND P1, PT, R5, 0x59, PT ;  /* 0x000000590500780c */ /* 0x000fe20003f24270 */
[----:B------:R-:W-:Y:S01]  /*99a0*/  IMAD.X R25, R22, 0x1, R35, P4 ;  /* 0x0000000116197824 */ /* 0x000fe200020e0623 */
[----:B------:R-:W-:Y:S01]  /*99b0*/  ISETP.GT.AND P2, PT, R166, 0x8, P2 ;  /* 0x00000008a600780c */ /* 0x000fe20001744270 */
[----:B------:R-:W-:Y:S01]  /*99c0*/  IMAD.X R29, R4, 0x1, R31, P6 ;  /* 0x00000001041d7824 */ /* 0x000fe200030e061f */
[----:B------:R-:W-:Y:S01]  /*99d0*/  ISETP.GT.AND P4, PT, R166, RZ, P1 ;  /* 0x000000ffa600720c */ /* 0x000fe20000f84270 */
[-C--:B------:R-:W-:Y:S01]  /*99e0*/  FMUL R135, R135, R11.reuse ;  /* 0x0000000b87877220 */ /* 0x080fe20000400000 */
[----:B------:R1:W-:Y:S01]  /*99f0*/  @P0 STG.E desc[UR16][R24.64], R67 ;  /* 0x0000004318000986 */ /* 0x0003e2000c101910 */
[----:B------:R-:W-:Y:S01]  /*9a00*/  IADD3 R34, P0, R6, R32, RZ ;  /* 0x0000002006227210 */ /* 0x000fe20007f1e0ff */
[-C--:B------:R-:W-:Y:S01]  /*9a10*/  FMUL R137, R137, R11.reuse ;  /* 0x0000000b89897220 */ /* 0x080fe20000400000 */
[----:B------:R-:W-:Y:S01]  /*9a20*/  ISETP.GT.AND P1, PT, R166, 0x8, P1 ;  /* 0x00000008a600780c */ /* 0x000fe20000f24270 */
[----:B------:R2:W-:Y:S01]  /*9a30*/  @P5 STG.E desc[UR16][R28.64], R37 ;  /* 0x000000251c005986 */ /* 0x0005e2000c101910 */
[----:B0-----:R-:W-:Y:S01]  /*9a40*/  IADD3 R26, P5, R21, R30, RZ ;  /* 0x0000001e151a7210 */ /* 0x001fe20007fbe0ff */
[----:B------:R-:W-:Y:S01]  /*9a50*/  IMAD.X R35, R4, 0x1, R33, P0 ;  /* 0x0000000104237824 */ /* 0x000fe200000e0621 */
[----:B------:R-:W-:Y:S01]  /*9a60*/  ISETP.GT.AND P0, PT, R5, 0x60, PT ;  /* 0x000000600500780c */ /* 0x000fe20003f04270 */
[-C--:B------:R-:W-:Y:S01]  /*9a70*/  FMUL R23, R70, R11.reuse ;  /* 0x0000000b46177220 */ /* 0x080fe20000400000 */
[----:B------:R-:W-:Y:S01]  /*9a80*/  IADD3 R30, P6, R6, R28, RZ ;  /* 0x0000001c061e7210 */ /* 0x000fe20007fde0ff */
[----:B------:R-:W-:Y:S01]  /*9a90*/  IMAD.X R27, R22, 0x1, R31, P5 ;  /* 0x00000001161b7824 */ /* 0x000fe200028e061f */
[----:B------:R-:W-:Y:S01]  /*9aa0*/  @P4 STG.E desc[UR16][R34.64], R69 ;  /* 0x0000004522004986 */ /* 0x000fe2000c101910 */
[----:B-1----:R-:W-:Y:S01]  /*9ab0*/  IADD3 R24, P5, R21, R32, RZ ;  /* 0x0000002015187210 */ /* 0x002fe20007fbe0ff */
[----:B------:R-:W-:Y:S01]  /*9ac0*/  FMUL R139, R139, R11 ;  /* 0x0000000b8b8b7220 */ /* 0x000fe20000400000 */
[----:B------:R-:W-:Y:S01]  /*9ad0*/  ISETP.GT.AND P4, PT, R166, RZ, P0 ;  /* 0x000000ffa600720c */ /* 0x000fe20000784270 */
[----:B------:R0:W-:Y:S01]  /*9ae0*/  @P2 STG.E desc[UR16][R26.64], R23 ;  /* 0x000000171a002986 */ /* 0x0001e2000c101910 */
[----:B------:R-:W-:Y:S01]  /*9af0*/  ISETP.GT.AND P2, PT, R5, 0x61, PT ;  /* 0x000000610500780c */ /* 0x000fe20003f44270 */
[----:B------:R-:W-:-:S02]  /*9b00*/  IMAD.X R25, R22, 0x1, R33, P5 ;  /* 0x0000000116197824 */ /* 0x000fc400028e0621 */
[-C--:B--2---:R-:W-:Y:S01]  /*9b10*/  FMUL R37, R72, R11.reuse ;  /* 0x0000000b48257220 */ /* 0x084fe20000400000 */
[----:B------:R-:W-:Y:S01]  /*9b20*/  IMAD.X R31, R4, 0x1, R29, P6 ;  /* 0x00000001041f7824 */ /* 0x000fe200030e061d */
[----:B------:R-:W-:Y:S01]  /*9b30*/  ISETP.GT.AND P5, PT, R166, RZ, P2 ;  /* 0x000000ffa600720c */ /* 0x000fe200017a4270 */
[-C--:B------:R-:W-:Y:S01]  /*9b40*/  FMUL R141, R141, R11.reuse ;  /* 0x0000000b8d8d7220 */ /* 0x080fe20000400000 */
[----:B------:R1:W-:Y:S01]  /*9b50*/  @P1 STG.E desc[UR16][R24.64], R71 ;  /* 0x0000004718001986 */ /* 0x0003e2000c101910 */
[----:B------:R-:W-:Y:S01]  /*9b60*/  IADD3 R32, P1, R6, R34, RZ ;  /* 0x0000002206207210 */ /* 0x000fe20007f3e0ff */
[-C--:B------:R-:W-:Y:S01]  /*9b70*/  FMUL R143, R143, R11.reuse ;  /* 0x0000000b8f8f7220 */ /* 0x080fe20000400000 */
[----:B------:R-:W-:Y:S01]  /*9b80*/  ISETP.GT.AND P0, PT, R166, 0x8, P0 ;  /* 0x00000008a600780c */ /* 0x000fe20000704270 */
[-C--:B------:R-:W-:Y:S01]  /*9b90*/  FMUL R145, R145, R11.reuse ;  /* 0x0000000b91917220 */ /* 0x080fe20000400000 */
[----:B------:R2:W-:Y:S01]  /*9ba0*/  @P4 STG.E desc[UR16][R30.64], R37 ;  /* 0x000000251e004986 */ /* 0x0005e2000c101910 */
[----:B0-----:R-:W-:Y:S01]  /*9bb0*/  IADD3 R26, P4, R21, R28, RZ ;  /* 0x0000001c151a7210 */ /* 0x001fe20007f9e0ff */
[----:B------:R-:W-:Y:S01]  /*9bc0*/  IMAD.X R33, R4, 0x1, R35, P1 ;  /* 0x0000000104217824 */ /* 0x000fe200008e0623 */
[----:B------:R-:W-:Y:S01]  /*9bd0*/  ISETP.GT.AND P1, PT, R5, 0x68, PT ;  /* 0x000000680500780c */ /* 0x000fe20003f24270 */
[-C--:B------:R-:W-:Y:S01]  /*9be0*/  FMUL R23, R74, R11.reuse ;  /* 0x0000000b4a177220 */ /* 0x080fe20000400000 */
[----:B------:R-:W-:Y:S01]  /*9bf0*/  ISETP.GT.AND P2, PT, R166, 0x8, P2 ;  /* 0x00000008a600780c */ /* 0x000fe20001744270 */
        /* <DEDUP_REMOVED lines=9> */
[-C--:B--2---:R-:W-:Y:S01]  /*9c90*/  FMUL R37, R76, R11.reuse ;  /* 0x0000000b4c257220 */ /* 0x084fe20000400000 */
[----:B------:R-:W-:Y:S01]  /*9ca0*/  ISETP.GT.AND P5, PT, R166, RZ, P0 ;  /* 0x000000ffa600720c */ /* 0x000fe200007a4270 */
[-C--:B------:R-:W-:Y:S01]  /*9cb0*/  FMUL R149, R149, R11.reuse ;  /* 0x0000000b95957220 */ /* 0x080fe20000400000 */
[----:B------:R1:W-:Y:S01]  /*9cc0*/  @P2 STG.E desc[UR16][R24.64], R75 ;  /* 0x0000004b18002986 */ /* 0x0003e2000c101910 */
[----:B------:R-:W-:Y:S01]  /*9cd0*/  IMAD.X R29, R4, 0x1, R31, P6 ;  /* 0x00000001041d7824 */ /* 0x000fe200030e061f */
[----:B------:R-:W-:Y:S01]  /*9ce0*/  IADD3 R34, P2, R6, R32, RZ ;  /* 0x0000002006227210 */ /* 0x000fe20007f5e0ff */
[-C--:B------:R-:W-:Y:S01]  /*9cf0*/  FMUL R151, R151, R11.reuse ;  /* 0x0000000b97977220 */ /* 0x080fe20000400000 */
[----:B------:R-:W-:Y:S01]  /*9d00*/  ISETP.GT.AND P1, PT, R166, 0x8, P1 ;  /* 0x00000008a600780c */ /* 0x000fe20000f24270 */
[----:B0-----:R-:W-:Y:S01]  /*9d10*/  FMUL R23, R78, R11 ;  /* 0x0000000b4e177220 */ /* 0x001fe20000400000 */
[----:B------:R0:W-:Y:S01]  /*9d20*/  @P4 STG.E desc[UR16][R28.64], R37 ;  /* 0x000000251c004986 */ /* 0x0001e2000c101910 */
[----:B------:R-:W-:Y:S01]  /*9d30*/  IADD3 R26, P4, R21, R30, RZ ;  /* 0x0000001e151a7210 */ /* 0x000fe20007f9e0ff */
[----:B------:R-:W-:Y:S01]  /*9d40*/  IMAD.X R35, R4, 0x1, R33, P2 ;  /* 0x0000000104237824 */ /* 0x000fe200010e0621 */
[----:B------:R-:W-:-:S02]  /*9d50*/  ISETP.GT.AND P2, PT, R5, 0x70, PT ;  /* 0x000000700500780c */ /* 0x000fc40003f44270 */
[----:B------:R-:W-:Y:S01]  /*9d60*/  ISETP.GT.AND P0, PT, R166, 0x8, P0 ;  /* 0x00000008a600780c */ /* 0x000fe20000704270 */
[----:B------:R-:W-:Y:S01]  /*9d70*/  IMAD.X R27, R22, 0x1, R31, P4 ;  /* 0x00000001161b7824 */ /* 0x000fe200020e061f */
[----:B------:R-:W-:Y:S01]  /*9d80*/  @P5 STG.E desc[UR16][R34.64], R77 ;  /* 0x0000004d22005986 */ /* 0x000fe2000c101910 */
[----:B-1----:R-:W-:Y:S02]  /*9d90*/  IADD3 R24, P5, R21, R32, RZ ;  /* 0x0000002015187210 */ /* 0x002fe40007fbe0ff */
[----:B------:R-:W-:Y:S01]  /*9da0*/  ISETP.GT.AND P4, PT, R166, RZ, P2 ;  /* 0x000000ffa600720c */ /* 0x000fe20001784270 */
[----:B------:R1:W-:Y:S01]  /*9db0*/  @P1 STG.E desc[UR16][R26.64], R23 ;  /* 0x000000171a001986 */ /* 0x0003e2000c101910 */
[----:B------:R-:W-:Y:S01]  /*9dc0*/  ISETP.GT.AND P1, PT, R5, 0x71, PT ;  /* 0x000000710500780c */ /* 0x000fe20003f24270 */
[----:B------:R-:W-:Y:S01]  /*9dd0*/  IMAD.X R25, R22, 0x1, R33, P5 ;  /* 0x0000000116197824 */ /* 0x000fe200028e0621 */
[----:B------:R-:W-:Y:S01]  /*9de0*/  IADD3 R30, P6, R6, R28, RZ ;  /* 0x0000001c061e7210 */ /* 0x000fe20007fde0ff */
[----:B0-----:R-:W-:Y:S01]  /*9df0*/  FMUL R37, R80, R11 ;  /* 0x0000000b50257220 */ /* 0x001fe20000400000 */
[----:B------:R-:W-:-:S02]  /*9e00*/  ISETP.GT.AND P5, PT, R166, RZ, P1 ;  /* 0x000000ffa600720c */ /* 0x000fc40000fa4270 */
[----:B------:R0:W-:Y:S01]  /*9e10*/  @P0 STG.E desc[UR16][R24.64], R79 ;  /* 0x0000004f18000986 */ /* 0x0001e2000c101910 */
[----:B------:R-:W-:Y:S01]  /*9e20*/  IMAD.X R31, R4, 0x1, R29, P6 ;  /* 0x00000001041f7824 */ /* 0x000fe200030e061d */
[----:B------:R-:W-:Y:S02]  /*9e30*/  IADD3 R32, P0, R6, R34, RZ ;  /* 0x0000002206207210 */ /* 0x000fe40007f1e0ff */
[----:B------:R-:W-:Y:S01]  /*9e40*/  ISETP.GT.AND P2, PT, R166, 0x8, P2 ;  /* 0x00000008a600780c */ /* 0x000fe20001744270 */
[----:B-1----:R-:W-:Y:S01]  /*9e50*/  FMUL R23, R82, R11 ;  /* 0x0000000b52177220 */ /* 0x002fe20000400000 */
[----:B------:R1:W-:Y:S01]  /*9e60*/  @P4 STG.E desc[UR16][R30.64], R37 ;  /* 0x000000251e004986 */ /* 0x0003e2000c101910 */
[----:B------:R-:W-:Y:S01]  /*9e70*/  IADD3 R26, P4, R21, R28, RZ ;  /* 0x0000001c151a7210 */ /* 0x000fe20007f9e0ff */
[----:B------:R-:W-:Y:S01]  /*9e80*/  IMAD.X R33, R4, 0x1, R35, P0 ;  /* 0x0000000104217824 */ /* 0x000fe200000e0623 */
[----:B------:R-:W-:Y:S02]  /*9e90*/  ISETP.GT.AND P0, PT, R5, 0x78, PT ;  /* 0x000000780500780c */ /* 0x000fe40003f04270 */
[----:B------:R-:W-:Y:S01]  /*9ea0*/  ISETP.GT.AND P1, PT, R166, 0x8, P1 ;  /* 0x00000008a600780c */ /* 0x000fe20000f24270 */
[----:B------:R-:W-:Y:S01]  /*9eb0*/  IMAD.X R27, R22, 0x1, R29, P4 ;  /* 0x00000001161b7824 */ /* 0x000fe200020e061d */
[----:B------:R-:W-:Y:S01]  /*9ec0*/  @P5 STG.E desc[UR16][R32.64], R81 ;  /* 0x0000005120005986 */ /* 0x000fe2000c101910 */
[----:B0-----:R-:W-:-:S02]  /*9ed0*/  IADD3 R24, P5, R21, R34, RZ ;  /* 0x0000002215187210 */ /* 0x001fc40007fbe0ff */
[----:B------:R-:W-:Y:S01]  /*9ee0*/  ISETP.GT.AND P4, PT, R166, RZ, P0 ;  /* 0x000000ffa600720c */ /* 0x000fe20000784270 */
[----:B------:R0:W-:Y:S01]  /*9ef0*/  @P2 STG.E desc[UR16][R26.64], R23 ;  /* 0x000000171a002986 */ /* 0x0001e2000c101910 */
[----:B------:R-:W-:Y:S01]  /*9f00*/  ISETP.GT.AND P2, PT, R5, 0x79, PT ;  /* 0x000000790500780c */ /* 0x000fe20003f44270 */
[----:B------:R-:W-:Y:S01]  /*9f10*/  IMAD.X R25, R22, 0x1, R35, P5 ;  /* 0x0000000116197824 */ /* 0x000fe200028e0623 */
[----:B------:R-:W-:Y:S01]  /*9f20*/  IADD3 R28, P6, R6, R30, RZ ;  /* 0x0000001e061c7210 */ /* 0x000fe20007fde0ff */
[----:B-1----:R-:W-:Y:S01]  /*9f30*/  FMUL R37, R84, R11 ;  /* 0x0000000b54257220 */ /* 0x002fe20000400000 */
[----:B------:R-:W-:Y:S02]  /*9f40*/  ISETP.GT.AND P5, PT, R166, RZ, P2 ;  /* 0x000000ffa600720c */ /* 0x000fe400017a4270 */
[----:B------:R1:W-:Y:S01]  /*9f50*/  @P1 STG.E desc[UR16][R24.64], R83 ;  /* 0x0000005318001986 */ /* 0x0003e2000c101910 */
[----:B------:R-:W-:Y:S01]  /*9f60*/  IMAD.X R29, R4, 0x1, R31, P6 ;  /* 0x00000001041d7824 */ /* 0x000fe200030e061f */
[----:B------:R-:W-:-:S02]  /*9f70*/  IADD3 R34, P1, R6, R32, RZ ;  /* 0x0000002006227210 */ /* 0x000fc40007f3e0ff */
[----:B------:R-:W-:Y:S01]  /*9f80*/  ISETP.GT.AND P0, PT, R166, 0x8, P0 ;  /* 0x00000008a600780c */ /* 0x000fe20000704270 */
[----:B0-----:R-:W-:Y:S01]  /*9f90*/  FMUL R23, R86, R11 ;  /* 0x0000000b56177220 */ /* 0x001fe20000400000 */
[----:B------:R0:W-:Y:S01]  /*9fa0*/  @P4 STG.E desc[UR16][R28.64], R37 ;  /* 0x000000251c004986 */ /* 0x0001e2000c101910 */
[----:B------:R-:W-:Y:S01]  /*9fb0*/  IADD3 R26, P4, R21, R30, RZ ;  /* 0x0000001e151a7210 */ /* 0x000fe20007f9e0ff */
[----:B------:R-:W-:Y:S01]  /*9fc0*/  IMAD.X R35, R4, 0x1, R33, P1 ;  /* 0x0000000104237824 */ /* 0x000fe200008e0621 */
[----:B------:R-:W-:Y:S02]  /*9fd0*/  ISETP.GT.AND P1, PT, R5, 0x80, PT ;  /* 0x000000800500780c */ /* 0x000fe40003f24270 */
[----:B------:R-:W-:Y:S01]  /*9fe0*/  ISETP.GT.AND P2, PT, R166, 0x8, P2 ;  /* 0x00000008a600780c */ /* 0x000fe20001744270 */
[----:B------:R-:W-:Y:S01]  /*9ff0*/  IMAD.X R27, R22, 0x1, R31, P4 ;  /* 0x00000001161b7824 */ /* 0x000fe200020e061f */
[----:B------:R-:W-:Y:S01]  /*a000*/  @P5 STG.E desc[UR16][R34.64], R85 ;  /* 0x0000005522005986 */ /* 0x000fe2000c101910 */
[----:B-1----:R-:W-:-:S02]  /*a010*/  IADD3 R24, P5, R21, R32, RZ ;  /* 0x0000002015187210 */ /* 0x002fc40007fbe0ff */
[----:B------:R-:W-:Y:S01]  /*a020*/  ISETP.GT.AND P4, PT, R166, RZ, P1 ;  /* 0x000000ffa600720c */ /* 0x000fe20000f84270 */
[----:B------:R1:W-:Y:S01]  /*a030*/  @P0 STG.E desc[UR16][R26.64], R23 ;  /* 0x000000171a000986 */ /* 0x0003e2000c101910 */
[----:B------:R-:W-:Y:S01]  /*a040*/  ISETP.GT.AND P0, PT, R5, 0x81, PT ;  /* 0x000000810500780c */ /* 0x000fe20003f04270 */
[----:B------:R-:W-:Y:S01]  /*a050*/  IMAD.X R25, R22, 0x1, R33, P5 ;  /* 0x0000000116197824 */ /* 0x000fe200028e0621 */
[----:B------:R-:W-:Y:S01]  /*a060*/  IADD3 R30, P6, R6, R28, RZ ;  /* 0x0000001c061e7210 */ /* 0x000fe20007fde0ff */
[----:B0-----:R-:W-:Y:S01]  /*a070*/  FMUL R37, R88, R11 ;  /* 0x0000000b58257220 */ /* 0x001fe20000400000 */
[----:B------:R-:W-:Y:S02]  /*a080*/  ISETP.GT.AND P5, PT, R166, RZ, P0 ;  /* 0x000000ffa600720c */ /* 0x000fe400007a4270 */
[----:B------:R0:W-:Y:S01]  /*a090*/  @P2 STG.E desc[UR16][R24.64], R87 ;  /* 0x0000005718002986 */ /* 0x0001e2000c101910 */
[----:B------:R-:W-:Y:S01]  /*a0a0*/  IMAD.X R31, R4, 0x1, R29, P6 ;  /* 0x00000001041f7824 */ /* 0x000fe200030e061d */
[----:B------:R-:W-:-:S02]  /*a0b0*/  IADD3 R32, P2, R6, R34, RZ ;  /* 0x0000002206207210 */ /* 0x000fc40007f5e0ff */
        /* <DEDUP_REMOVED lines=249> */
[----:B------:R-:W-:-:S02]  /*b050*/  ISETP.GT.AND P4, PT, R166, RZ, P2 ;  /* 0x000000ffa600720c */ /* 0x000fc40001784270 */
        /* <DEDUP_REMOVED lines=8> */
[----:B------:R-:W-:Y:S02]  /*b0e0*/  ISETP.GT.AND P5, PT, R166, RZ, P1 ;  /* 0x000000ffa600720c */ /* 0x000fe40000fa4270 */
[----:B------:R1:W-:Y:S01]  /*b0f0*/  @P0 STG.E desc[UR16][R24.64], R139 ;  /* 0x0000008b18000986 */ /* 0x0003e2000c101910 */
[----:B------:R-:W-:Y:S01]  /*b100*/  IADD3 R34, P0, R6, R32, RZ ;  /* 0x0000002006227210 */ /* 0x000fe20007f1e0ff */
[----:B0-----:R-:W-:-:S02]  /*b110*/  FMUL R23, R142, R11 ;  /* 0x0000000b8e177220 */ /* 0x001fc40000400000 */
[----:B------:R0:W-:Y:S01]  /*b120*/  @P4 STG.E desc[UR16][R28.64], R37 ;  /* 0x000000251c004986 */ /* 0x0001e2000c101910 */
[----:B------:R-:W-:Y:S01]  /*b130*/  IADD3 R26, P4, R21, R30, RZ ;  /* 0x0000001e151a7210 */ /* 0x000fe20007f9e0ff */
[----:B------:R-:W-:Y:S01]  /*b140*/  IMAD.X R35, R4, 0x1, R33, P0 ;  /* 0x0000000104237824 */ /* 0x000fe200000e0621 */
[----:B------:R-:W-:Y:S02]  /*b150*/  ISETP.GT.AND P0, PT, R5, 0xf0, PT ;  /* 0x000000f00500780c */ /* 0x000fe40003f04270 */
        /* <DEDUP_REMOVED lines=13> */
[----:B------:R-:W-:Y:S02]  /*b230*/  ISETP.GT.AND P6, PT, R166, 0x8, P0 ;  /* 0x00000008a600780c */ /* 0x000fe400007c4270 */
[----:B------:R-:W-:Y:S01]  /*b240*/  IADD3 R32, P0, R6, R34, RZ ;  /* 0x0000002206207210 */ /* 0x000fe20007f1e0ff */
[----:B-1----:R-:W-:Y:S01]  /*b250*/  FMUL R23, R146, R11 ;  /* 0x0000000b92177220 */ /* 0x002fe20000400000 */
[----:B------:R1:W-:Y:S01]  /*b260*/  @P4 STG.E desc[UR16][R30.64], R37 ;  /* 0x000000251e004986 */ /* 0x0003e2000c101910 */
[----:B------:R-:W-:Y:S02]  /*b270*/  IADD3 R26, P1, R21, R28, RZ ;  /* 0x0000001c151a7210 */ /* 0x000fe40007f3e0ff */
[----:B------:R-:W-:Y:S01]  /*b280*/  IMAD.X R33, R4, 0x1, R35, P0 ;  /* 0x0000000104217824 */ /* 0x000fe200000e0623 */
[----:B------:R-:W-:-:S02]  /*b290*/  ISETP.GT.AND P0, PT, R5, 0xf8, PT ;  /* 0x000000f80500780c */ /* 0x000fc40003f04270 */
[C---:B0-----:R-:W-:Y:S01]  /*b2a0*/  IADD3 R24, P4, R21.reuse, R34, RZ ;  /* 0x0000002215187210 */ /* 0x041fe20007f9e0ff */
[----:B------:R-:W-:Y:S01]  /*b2b0*/  IMAD.X R27, R22, 0x1, R29, P1 ;  /* 0x00000001161b7824 */ /* 0x000fe200008e061d */
[----:B------:R-:W-:Y:S01]  /*b2c0*/  @P5 STG.E desc[UR16][R32.64], R145 ;  /* 0x0000009120005986 */ /* 0x000fe2000c101910 */
[-C--:B------:R-:W-:Y:S02]  /*b2d0*/  IADD3 R28, P5, R6, R30.reuse, RZ ;  /* 0x0000001e061c7210 */ /* 0x080fe40007fbe0ff */
[----:B------:R-:W-:Y:S01]  /*b2e0*/  IMAD.X R25, R22, 0x1, R35, P4 ;  /* 0x0000000116197824 */ /* 0x000fe200020e0623 */
[----:B------:R-:W-:Y:S01]  /*b2f0*/  IADD3 R34, P4, R21, R30, RZ ;  /* 0x0000001e15227210 */ /* 0x000fe20007f9e0ff */
[----:B------:R0:W-:Y:S01]  /*b300*/  @P6 STG.E desc[UR16][R26.64], R23 ;  /* 0x000000171a006986 */ /* 0x0001e2000c101910 */
[----:B------:R-:W-:Y:S01]  /*b310*/  ISETP.GT.AND P1, PT, R5, 0xf9, PT ;  /* 0x000000f90500780c */ /* 0x000fe20003f24270 */
[--C-:B------:R-:W-:Y:S01]  /*b320*/  IMAD.X R29, R4, 0x1, R31.reuse, P5 ;  /* 0x00000001041d7824 */ /* 0x100fe200028e061f */
[----:B------:R-:W-:Y:S01]  /*b330*/  ISETP.GT.AND P2, PT, R166, 0x8, P2 ;  /* 0x00000008a600780c */ /* 0x000fe20001744270 */
[----:B------:R-:W-:Y:S01]  /*b340*/  IMAD.X R35, R22, 0x1, R31, P4 ;  /* 0x0000000116237824 */ /* 0x000fe200020e061f */
[----:B------:R-:W-:-:S02]  /*b350*/  ISETP.GT.AND P6, PT, R166, RZ, P0 ;  /* 0x000000ffa600720c */ /* 0x000fc400007c4270 */
[-C--:B-1----:R-:W-:Y:S02]  /*b360*/  IADD3 R30, P5, R6, R32.reuse, RZ ;  /* 0x00000020061e7210 */ /* 0x082fe40007fbe0ff */
[C---:B------:R-:W-:Y:S02]  /*b370*/  ISETP.GT.AND P4, PT, R166.reuse, RZ, P1 ;  /* 0x000000ffa600720c */ /* 0x040fe40000f84270 */
[----:B------:R-:W-:Y:S01]  /*b380*/  ISETP.GT.AND P0, PT, R166, 0x8, P0 ;  /* 0x00000008a600780c */ /* 0x000fe20000704270 */
[--C-:B------:R-:W-:Y:S01]  /*b390*/  IMAD.X R31, R4, 0x1, R33.reuse, P5 ;  /* 0x00000001041f7824 */ /* 0x100fe200028e0621 */
[----:B------:R-:W-:Y:S01]  /*b3a0*/  ISETP.GT.AND P1, PT, R166, 0x8, P1 ;  /* 0x00000008a600780c */ /* 0x000fe20000f24270 */
[-C--:B0-----:R-:W-:Y:S01]  /*b3b0*/  FMUL R23, R150, R11.reuse ;  /* 0x0000000b96177220 */ /* 0x081fe20000400000 */
[----:B------:R-:W-:Y:S01]  /*b3c0*/  IADD3 R4, P5, R21, R32, RZ ;  /* 0x0000002015047210 */ /* 0x000fe20007fbe0ff */
[----:B------:R-:W-:Y:S01]  /*b3d0*/  FMUL R21, R148, R11 ;  /* 0x0000000b94157220 */ /* 0x000fe20000400000 */
[----:B------:R0:W-:Y:S03]  /*b3e0*/  @P2 STG.E desc[UR16][R24.64], R147 ;  /* 0x0000009318002986 */ /* 0x0001e6000c101910 */
[----:B------:R-:W-:Y:S01]  /*b3f0*/  IMAD.X R5, R22, 0x1, R33, P5 ;  /* 0x0000000116057824 */ /* 0x000fe200028e0621 */
[----:B------:R0:W-:Y:S04]  /*b400*/  @P6 STG.E desc[UR16][R28.64], R21 ;  /* 0x000000151c006986 */ /* 0x0001e8000c101910 */
[----:B------:R0:W-:Y:S04]  /*b410*/  @P4 STG.E desc[UR16][R30.64], R149 ;  /* 0x000000951e004986 */ /* 0x0001e8000c101910 */
[----:B------:R0:W-:Y:S04]  /*b420*/  @P0 STG.E desc[UR16][R34.64], R23 ;  /* 0x0000001722000986 */ /* 0x0001e8000c101910 */
[----:B------:R0:W-:Y:S02]  /*b430*/  @P1 STG.E desc[UR16][R4.64], R151 ;  /* 0x0000009704001986 */ /* 0x0001e4000c101910 */
.L_x_281:
[----:B------:R-:W-:Y:S05]  /*b440*/  BSYNC B0 ;  /* 0x0000000000007941 */ /* 0x000fea0003800000 */
.L_x_29:
[C---:B------:R-:W-:Y:S01]  /*b450*/  LEA R2, P0, R8.reuse, R2, 0x1 ;  /* 0x0000000208027211 */ /* 0x040fe200078008ff */
[----:B------:R-:W-:Y:S01]  /*b460*/  ULDC.64 UR8, c[0x0][0x750] ;  /* 0x0001d40000087ab9 */ /* 0x000fe20000000a00 */
[----:B0-----:R-:W-:Y:S01]  /*b470*/  IMAD.U32 R4, RZ, RZ, UR13 ;  /* 0x0000000dff047e24 */ /* 0x001fe2000f8e00ff */
[----:B------:R-:W-:Y:S01]  /*b480*/  PRMT R21, RZ, 0x7610, R21 ;  /* 0x00007610ff157816 */ /* 0x000fe20000000015 */
[----:B------:R-:W-:Y:S01]  /*b490*/  IMAD.MOV.U32 R6, RZ, RZ, -0x1 ;  /* 0xffffffffff067424 */ /* 0x000fe200078e00ff */
[----:B------:R-:W-:Y:S01]  /*b4a0*/  LEA.HI.X R3, R8, R3, R0, 0x1, P0 ;  /* 0x0000000308037211 */ /* 0x000fe200000f0c00 */
[----:B------:R0:W-:Y:S01]  /*b4b0*/  SYNCS.ARRIVE.TRANS64.A1T0 RZ, [R4+UR20], RZ ;  /* 0x000000ff04ff79a7 */ /* 0x0001e20008100014 */
[----:B------:R-:W-:Y:S01]  /*b4c0*/  ISETP.GE.U32.AND P0, PT, R2, UR8, PT ;  /* 0x0000000802007c0c */ /* 0x000fe2000bf06070 */
[----:B------:R-:W-:-:S03]  /*b4d0*/  IMAD.MOV.U32 R5, RZ, RZ, -0x1 ;  /* 0xffffffffff057424 */ /* 0x000fc600078e00ff */
[----:B------:R-:W-:Y:S01]  /*b4e0*/  ISETP.GE.U32.AND.EX P0, PT, R3, UR9, PT, P0 ;  /* 0x0000000903007c0c */ /* 0x000fe2000bf06100 */
[----:B0-----:R-:W-:-:S12]  /*b4f0*/  IMAD.MOV.U32 R4, RZ, RZ, -0x1 ;  /* 0xffffffffff047424 */ /* 0x001fd800078e00ff */
[----:B------:R-:W-:Y:S05]  /*b500*/  @P0 BRA `(.L_x_282) ;  /* 0x0000000400600947 */ /* 0x000fea0003800000 */
[----:B------:R-:W0:Y:S01]  /*b510*/  S2R R32, SR_CTAID.X ;  /* 0x0000000000207919 */ /* 0x000e220000002500 */
[----:B------:R-:W1:Y:S01]  /*b520*/  LDC.64 R26, c[0x0][0x728] ;  /* 0x0001ca00ff1a7b82 */ /* 0x000e620000000a00 */
[----:B------:R-:W-:Y:S01]  /*b530*/  ULDC UR8, c[0x0][0x150] ;  /* 0x0000540000087ab9 */ /* 0x000fe20000000800 */
[----:B------:R-:W-:Y:S01]  /*b540*/  IMAD.MOV.U32 R24, RZ, RZ, R2 ;  /* 0x000000ffff187224 */ /* 0x000fe200078e0002 */
[----:B------:R-:W0:Y:S01]  /*b550*/  S2R R34, SR_CTAID.Y ;  /* 0x0000000000227919 */ /* 0x000e220000002600 */
[----:B------:R-:W-:-:S04]  /*b560*/  IMAD.MOV.U32 R25, RZ, RZ, R3 ;  /* 0x000000ffff197224 */ /* 0x000fc800078e0003 */
[----:B------:R-:W2:Y:S08]  /*b570*/  LDC R35, c[0x0][0x144] ;  /* 0x00005100ff237b82 */ /* 0x000eb00000000800 */
[----:B------:R-:W2:Y:S08]  /*b580*/  LDC R6, c[0x0][0x730] ;  /* 0x0001cc00ff067b82 */ /* 0x000eb00000000800 */
[----:B------:R-:W2:Y:S01]  /*b590*/  LDC.64 R30, c[0x0][0x720] ;  /* 0x0001c800ff1e7b82 */ /* 0x000ea20000000a00 */
[----:B-1----:R-:W-:-:S04]  /*b5a0*/  ISETP.NE.U32.AND P0, PT, R26, RZ, PT ;  /* 0x000000ff1a00720c */ /* 0x002fc80003f05070 */
[----:B------:R-:W-:Y:S02]  /*b5b0*/  ISETP.NE.AND.EX P0, PT, R27, RZ, PT, P0 ;  /* 0x000000ff1b00720c */ /* 0x000fe40003f05300 */
[----:B0-----:R-:W-:-:S05]  /*b5c0*/  I2FP.F32.U32 R4, R32 ;  /* 0x0000002000047245 */ /* 0x001fca0000201000 */
[----:B------:R-:W-:-:S04]  /*b5d0*/  FMUL R4, R4, UR8 ;  /* 0x0000000804047c20 */ /* 0x000fc80008400000 */
[----:B------:R0:W1:Y:S02]  /*b5e0*/  F2I.U32.TRUNC.NTZ R33, R4 ;  /* 0x0000000400217305 */ /* 0x000064000020f000 */
[----:B------:R-:W-:Y:S05]  /*b5f0*/  @!P0 BRA `(.L_x_283) ;  /* 0x0000000000288947 */ /* 0x000fea0003800000 */
[----:B------:R-:W3:Y:S02]  /*b600*/  LDC R5, c[0x0][0x734] ;  /* 0x0001cd00ff057b82 */ /* 0x000ee40000000800 */
[----:B---3--:R-:W-:-:S05]  /*b610*/  IADD3 R21, P0, R2, R5, RZ ;  /* 0x0000000502157210 */ /* 0x008fca0007f1e0ff */
[----:B------:R-:W-:-:S04]  /*b620*/  IMAD.X R29, RZ, RZ, R3, P0 ;  /* 0x000000ffff1d7224 */ /* 0x000fc800000e0603 */
[----:B0-----:R-:W-:-:S04]  /*b630*/  IMAD.WIDE.U32 R4, R29, R26, RZ ;  /* 0x0000001a1d047225 */ /* 0x001fc800078e00ff */
[----:B------:R-:W-:-:S04]  /*b640*/  IMAD.WIDE.U32 R22, P0, R21, R27, R4 ;  /* 0x0000001b15167225 */ /* 0x000fc80007800004 */
[----:B------:R-:W-:-:S04]  /*b650*/  IMAD.WIDE.U32 R4, R21, R26, RZ ;  /* 0x0000001a15047225 */ /* 0x000fc800078e00ff */
[----:B------:R-:W-:Y:S01]  /*b660*/  IMAD.X R25, RZ, RZ, RZ, P0 ;  /* 0x000000ffff197224 */ /* 0x000fe200000e06ff */
[----:B------:R-:W-:Y:S01]  /*b670*/  IADD3 RZ, P0, R5, R22, RZ ;  /* 0x0000001605ff7210 */ /* 0x000fe20007f1e0ff */
[----:B------:R-:W-:-:S04]  /*b680*/  IMAD.MOV.U32 R24, RZ, RZ, R23 ;  /* 0x000000ffff187224 */ /* 0x000fc800078e0017 */
[----:B------:R-:W-:-:S08]  /*b690*/  IMAD.WIDE.U32.X R24, R29, R27, R24, P0 ;  /* 0x0000001b1d187225 */ /* 0x000fd000000e0418 */
.L_x_283:
[----:B------:R-:W3:Y:S01]  /*b6a0*/  LDC.64 R38, c[0x0][0x740] ;  /* 0x0001d000ff267b82 */ /* 0x000ee20000000a00 */
[-C--:B--2---:R-:W-:Y:S01]  /*b6b0*/  SHF.R.U64 R28, R24, R6.reuse, R25 ;  /* 0x00000006181c7219 */ /* 0x084fe20000001219 */
[----:B-1----:R-:W-:Y:S01]  /*b6c0*/  IMAD.MOV R33, RZ, RZ, -R33 ;  /* 0x000000ffff217224 */ /* 0x002fe200078e0a21 */
[----:B0-----:R-:W-:Y:S01]  /*b6d0*/  SHF.R.U32.HI R4, RZ, R6, R25 ;  /* 0x00000006ff047219 */ /* 0x001fe20000011619 */
[----:B------:R-:W-:Y:S01]  /*b6e0*/  ULDC UR8, c[0x0][0x154] ;  /* 0x0000550000087ab9 */ /* 0x000fe20000000800 */
[----:B------:R-:W-:Y:S01]  /*b6f0*/  IADD3 R21, P0, RZ, -R28, RZ ;  /* 0x8000001cff157210 */ /* 0x000fe20007f1e0ff */
[----:B------:R-:W-:Y:S02]  /*b700*/  IMAD R33, R35, R33, R32 ;  /* 0x0000002123217224 */ /* 0x000fe400078e0220 */
[----:B------:R-:W0:Y:S01]  /*b710*/  LDC R22, c[0x0][0x718] ;  /* 0x0001c600ff167b82 */ /* 0x000e220000000800 */
[----:B------:R-:W-:Y:S02]  /*b720*/  IMAD.MOV.U32 R23, RZ, RZ, -0x1 ;  /* 0xffffffffff177424 */ /* 0x000fe400078e00ff */
[----:B------:R-:W-:-:S02]  /*b730*/  IMAD.X R5, RZ, RZ, ~R4, P0 ;  /* 0x000000ffff057224 */ /* 0x000fc400000e0e04 */
[----:B------:R-:W-:Y:S02]  /*b740*/  IMAD.MOV.U32 R25, RZ, RZ, 0x1 ;  /* 0x00000001ff197424 */ /* 0x000fe400078e00ff */
[-C--:B------:R-:W-:Y:S01]  /*b750*/  IMAD R6, R5, R30.reuse, RZ ;  /* 0x0000001e05067224 */ /* 0x080fe200078e02ff */
[----:B------:R-:W1:Y:S01]  /*b760*/  LDC R24, c[0x0][0x708] ;  /* 0x0001c200ff187b82 */ /* 0x000e620000000800 */
[----:B------:R-:W-:-:S04]  /*b770*/  IMAD.WIDE.U32 R4, R21, R30, R2 ;  /* 0x0000001e15047225 */ /* 0x000fc800078e0002 */
[----:B------:R-:W-:Y:S01]  /*b780*/  IMAD R21, R21, R31, R6 ;  /* 0x0000001f15157224 */ /* 0x000fe200078e0206 */
[----:B------:R-:W-:Y:S02]  /*b790*/  I2FP.F32.U32 R6, R34 ;  /* 0x0000002200067245 */ /* 0x000fe40000201000 */
[----:B------:R-:W2:Y:S01]  /*b7a0*/  LDC R36, c[0x0][0x758] ;  /* 0x0001d600ff247b82 */ /* 0x000ea20000000800 */
[----:B------:R-:W-:Y:S01]  /*b7b0*/  IMAD.IADD R5, R5, 0x1, R21 ;  /* 0x0000000105057824 */ /* 0x000fe200078e0215 */
[----:B---3--:R-:W-:Y:S01]  /*b7c0*/  ISETP.NE.U32.AND P0, PT, R38, RZ, PT ;  /* 0x000000ff2600720c */ /* 0x008fe20003f05070 */
[----:B------:R-:W-:-:S03]  /*b7d0*/  FMUL R21, R6, UR8 ;  /* 0x0000000806157c20 */ /* 0x000fc60008400000 */
[----:B------:R-:W-:Y:S01]  /*b7e0*/  ISETP.NE.AND.EX P0, PT, R39, RZ, PT, P0 ;  /* 0x000000ff2700720c */ /* 0x000fe20003f05300 */
[----:B------:R3:W2:Y:S01]  /*b7f0*/  F2I.U32.TRUNC.NTZ R29, R21 ;  /* 0x00000015001d7305 */ /* 0x0006a2000020f000 */
[----:B------:R-:W3:Y:S01]  /*b800*/  LDC R31, c[0x0][0x148] ;  /* 0x00005200ff1f7b82 */ /* 0x000ee20000000800 */
[-CC-:B0-----:R-:W-:Y:S02]  /*b810*/  SHF.R.U64 R26, R4, R22.reuse, R5.reuse ;  /* 0x00000016041a7219 */ /* 0x181fe40000001205 */
[----:B------:R-:W-:-:S05]  /*b820*/  SHF.R.U32.HI R5, RZ, R22, R5 ;  /* 0x00000016ff057219 */ /* 0x000fca0000011605 */
[----:B------:R-:W0:Y:S01]  /*b830*/  LDC R32, c[0x0][0x700] ;  /* 0x0001c000ff207b82 */ /* 0x000e220000000800 */
[-CC-:B-1----:R-:W-:Y:S02]  /*b840*/  SHF.R.U64 R6, R26, R24.reuse, R5.reuse ;  /* 0x000000181a067219 */ /* 0x182fe40000001205 */
[----:B------:R-:W-:-:S05]  /*b850*/  SHF.R.U32.HI R5, RZ, R24, R5 ;  /* 0x00000018ff057219 */ /* 0x000fca0000011605 */
[----:B------:R-:W1:Y:S01]  /*b860*/  LDC R37, c[0x0][0x748] ;  /* 0x0001d200ff257b82 */ /* 0x000e620000000800 */
[-CC-:B--2---:R-:W-:Y:S02]  /*b870*/  SHF.R.U64 R30, R6, R36.reuse, R5.reuse ;  /* 0x00000024061e7219 */ /* 0x184fe40000001205 */
[-C--:B------:R-:W-:Y:S02]  /*b880*/  SHF.L.U32 R23, R23, R36.reuse, RZ ;  /* 0x0000002417177219 */ /* 0x080fe400000006ff */
[-C--:B------:R-:W-:Y:S01]  /*b890*/  SHF.R.U32.HI R5, RZ, R36.reuse, R5 ;  /* 0x00000024ff057219 */ /* 0x080fe20000011605 */
[----:B------:R-:W-:Y:S01]  /*b8a0*/  IMAD.MOV.U32 R4, RZ, RZ, R30 ;  /* 0x000000ffff047224 */ /* 0x000fe200078e001e */
[----:B------:R-:W-:Y:S01]  /*b8b0*/  SHF.L.U32 R36, R25, R36, RZ ;  /* 0x0000002419247219 */ /* 0x000fe200000006ff */
[----:B------:R-:W2:Y:S01]  /*b8c0*/  LDC R40, c[0x0][0x738] ;  /* 0x0001ce00ff287b82 */ /* 0x000ea20000000800 */
[----:B------:R-:W-:-:S07]  /*b8d0*/  LOP3.LUT R35, RZ, R23, RZ, 0x33, !PT ;  /* 0x00000017ff237212 */ /* 0x000fce00078e33ff */
[----:B------:R-:W0:Y:S01]  /*b8e0*/  LDC R41, c[0x0][0x710] ;  /* 0x0001c400ff297b82 */ /* 0x000e220000000800 */
[----:B------:R-:W-:Y:S05]  /*b8f0*/  @!P0 BRA `(.L_x_284) ;  /* 0x0000000000288947 */ /* 0x000fea0003800000 */
[----:B---3--:R-:W3:Y:S02]  /*b900*/  LDC R21, c[0x0][0x74c] ;  /* 0x0001d300ff157b82 */ /* 0x008ee40000000800 */
        /* <DEDUP_REMOVED lines=9> */
.L_x_284:
[----:B-1----:R-:W-:Y:S01]  /*b9a0*/  SHF.R.U64 R4, R4, R37, R5 ;  /* 0x0000002504047219 */ /* 0x002fe20000001205 */
[----:B0-----:R-:W-:Y:S01]  /*b9b0*/  VIADD R23, R32, 0xffffffff ;  /* 0xffffffff20177836 */ /* 0x001fe20000000000 */
[----:B---3--:R-:W-:Y:S01]  /*b9c0*/  LOP3.LUT R21, R6, R35, RZ, 0xc0, !PT ;  /* 0x0000002306157212 */ /* 0x008fe200078ec0ff */
[----:B------:R-:W-:Y:S02]  /*b9d0*/  IMAD.MOV R29, RZ, RZ, -R29 ;  /* 0x000000ffff1d7224 */ /* 0x000fe400078e0a1d */
[----:B------:R-:W-:Y:S01]  /*b9e0*/  IMAD.MOV R5, RZ, RZ, -R4 ;  /* 0x000000ffff057224 */ /* 0x000fe200078e0a04 */
[----:B------:R-:W-:Y:S01]  /*b9f0*/  LOP3.LUT R23, R26, R23, RZ, 0xc0, !PT ;  /* 0x000000171a177212 */ /* 0x000fe200078ec0ff */
[----:B------:R-:W-:Y:S02]  /*ba00*/  IMAD R6, R36, R4, R21 ;  /* 0x0000000424067224 */ /* 0x000fe400078e0215 */
[----:B------:R-:W-:Y:S02]  /*ba10*/  @P3 IMAD R33, R31, R29, R34 ;  /* 0x0000001d1f213224 */ /* 0x000fe400078e0222 */
[----:B--2---:R-:W-:-:S02]  /*ba20*/  IMAD R4, R5, R40, R30 ;  /* 0x0000002805047224 */ /* 0x004fc400078e021e */
[----:B------:R-:W-:Y:S02]  /*ba30*/  IMAD R6, R6, R41, R33 ;  /* 0x0000002906067224 */ /* 0x000fe400078e0221 */
[----:B------:R-:W-:Y:S02]  /*ba40*/  IMAD R23, R4, R32, R23 ;  /* 0x0000002004177224 */ /* 0x000fe400078e0217 */
[----:B------:R-:W-:Y:S02]  /*ba50*/  IMAD.MOV.U32 R21, RZ, RZ, 0x1 ;  /* 0x00000001ff157424 */ /* 0x000fe400078e00ff */
[----:B------:R-:W-:Y:S01]  /*ba60*/  IMAD.MOV.U32 R4, RZ, RZ, R28 ;  /* 0x000000ffff047224 */ /* 0x000fe200078e001c */
[----:B------:R-:W-:Y:S02]  /*ba70*/  SEL R5, R23, R6, !P3 ;  /* 0x0000000617057207 */ /* 0x000fe40005800000 */
[----:B------:R-:W-:-:S07]  /*ba80*/  SEL R6, R6, R23, !P3 ;  /* 0x0000001706067207 */ /* 0x000fce0005800000 */
.L_x_282:
[----:B------:R-:W-:Y:S02]  /*ba90*/  LOP3.LUT P0, RZ, R21, 0xff, RZ, 0xc0, !PT ;  /* 0x000000ff15ff7812 */ /* 0x000fe4000780c0ff */
[----:B------:R-:W-:-:S11]  /*baa0*/  LOP3.LUT R165, R165, 0x1, RZ, 0x3c, !PT ;  /* 0x00000001a5a57812 */ /* 0x000fd600078e3cff */
[----:B------:R-:W-:Y:S05]  /*bab0*/  @P0 BRA `(.L_x_285) ;  /* 0xffffff5800f00947 */ /* 0x000fea000383ffff */
[----:B------:R-:W-:Y:S05]  /*bac0*/  EXIT ;  /* 0x000000000000794d */ /* 0x000fea0003800000 */
.L_x_17:
[----:B------:R-:W-:-:S08]  /*bad0*/  ISETP.NE.AND P0, PT, R19, RZ, PT ;  /* 0x000000ff1300720c */ /* 0x000fd00003f05270 */
[----:B--23-5:R-:W0:-:S00]  /*bae0*/  USETMAXREG.DEALLOC.CTAPOOL 0x28 ;  /* 0x00000028000079c8 */ /* 0x02ce0000080e0500 */
[----:B------:R-:W-:Y:S05]  /*baf0*/  @P0 EXIT ;  /* 0x000000000000094d */ /* 0x000fea0003800000 */
[----:B0-----:R-:W-:Y:S01]  /*bb00*/  LOP3.LUT P0, RZ, R20, 0xff, RZ, 0xc0, !PT ;  /* 0x000000ff14ff7812 */ /* 0x001fe2000780c0ff */
[----:B------:R-:W-:Y:S02]  /*bb10*/  IMAD.MOV.U32 R12, RZ, RZ, 0x1 ;  /* 0x00000001ff0c7424 */ /* 0x000fe400078e00ff */
[----:B------:R-:W-:-:S10]  /*bb20*/  IMAD.MOV.U32 R13, RZ, RZ, RZ ;  /* 0x000000ffff0d7224 */ /* 0x000fd400078e00ff */
[----:B------:R-:W-:Y:S05]  /*bb30*/  @!P0 BRA `(.L_x_286) ;  /* 0x0000000c007c8947 */ /* 0x000fea0003800000 */
[----:B------:R-:W0:Y:S01]  /*bb40*/  S2R R17, SR_CgaCtaId ;  /* 0x0000000000117919 */ /* 0x000e220000008800 */
[----:B------:R-:W-:Y:S01]  /*bb50*/  LOP3.LUT P0, RZ, R14, 0x1f, RZ, 0xc0, !PT ;  /* 0x0000001f0eff7812 */ /* 0x000fe2000780c0ff */
[----:B------:R-:W-:Y:S01]  /*bb60*/  ULDC UR5, c[0x0][0x758] ;  /* 0x0001d60000057ab9 */ /* 0x000fe20000000800 */
[----:B------:R-:W-:Y:S01]  /*bb70*/  UMOV UR7, 0xffffffff ;  /* 0xffffffff00077882 */ /* 0x000fe20000000000 */
[----:B------:R-:W-:Y:S01]  /*bb80*/  BSSY B0, `(.L_x_286) ;  /* 0x00000da000007945 */ /* 0x000fe20003800000 */
[C---:B------:R-:W-:Y:S01]  /*bb90*/  ISETP.NE.AND P2, PT, R15.reuse, RZ, PT ;  /* 0x000000ff0f00720c */ /* 0x040fe20003f45270 */
[----:B------:R-:W-:Y:S01]  /*bba0*/  USHF.L.U32 UR7, UR7, UR5, URZ ;  /* 0x0000000507077299 */ /* 0x000fe2000800063f */
[----:B------:R-:W-:Y:S01]  /*bbb0*/  ISETP.NE.OR P0, PT, R15, RZ, !P0 ;  /* 0x000000ff0f00720c */ /* 0x000fe20004705670 */
[----:B------:R-:W-:Y:S01]  /*bbc0*/  IMAD.MOV.U32 R15, RZ, RZ, 0x1 ;  /* 0x00000001ff0f7424 */ /* 0x000fe200078e00ff */
[----:B------:R-:W-:Y:S01]  /*bbd0*/  LOP3.LUT R14, R7, 0x2, RZ, 0xfc, !PT ;  /* 0x00000002070e7812 */ /* 0x000fe200078efcff */
[----:B------:R-:W-:Y:S01]  /*bbe0*/  IMAD.MOV.U32 R12, RZ, RZ, 0x1 ;  /* 0x00000001ff0c7424 */ /* 0x000fe200078e00ff */
[----:B------:R-:W-:Y:S01]  /*bbf0*/  ULDC UR4, c[0x0][0x700] ;  /* 0x0001c00000047ab9 */ /* 0x000fe20000000800 */
[----:B------:R-:W-:Y:S01]  /*bc00*/  IMAD.MOV.U32 R13, RZ, RZ, RZ ;  /* 0x000000ffff0d7224 */ /* 0x000fe200078e00ff */
[----:B------:R-:W-:Y:S01]  /*bc10*/  UMOV UR8, 0x1 ;  /* 0x0000000100087882 */ /* 0x000fe20000000000 */
[----:B------:R-:W-:-:S02]  /*bc20*/  UIADD3 UR21, UR6, 0x1, URZ ;  /* 0x0000000106157890 */ /* 0x000fc4000fffe03f */
[----:B------:R-:W-:Y:S02]  /*bc30*/  UIADD3 UR4, UR4, -0x1, URZ ;  /* 0xffffffff04047890 */ /* 0x000fe4000fffe03f */
[----:B------:R-:W-:Y:S02]  /*bc40*/  USHF.L.U32 UR5, UR8, UR5, URZ ;  /* 0x0000000508057299 */ /* 0x000fe4000800063f */
[----:B------:R-:W-:Y:S01]  /*bc50*/  ULOP3.LUT UR7, URZ, UR7, URZ, 0x33, !UPT ;  /* 0x000000073f077292 */ /* 0x000fe2000f8e333f */
[----:B------:R-:W-:Y:S01]  /*bc60*/  ULDC.64 UR40, c[0x0][0x198] ;  /* 0x0000660000287ab9 */ /* 0x000fe20000000a00 */
[C---:B0-----:R-:W-:Y:S02]  /*bc70*/  IMAD.SHL.U32 R16, R17.reuse, 0x80, RZ ;  /* 0x0000008011107824 */ /* 0x041fe400078e00ff */
[----:B------:R-:W-:-:S03]  /*bc80*/  IMAD.SHL.U32 R17, R17, 0x2000, RZ ;  /* 0x0000200011117824 */ /* 0x000fc600078e00ff */
[----:B------:R-:W-:Y:S02]  /*bc90*/  LOP3.LUT R16, R16, 0x80, RZ, 0xc0, !PT ;  /* 0x0000008010107812 */ /* 0x000fe400078ec0ff */
[----:B------:R-:W-:-:S07]  /*bca0*/  LOP3.LUT R17, R17, 0x2000, RZ, 0xc0, !PT ;  /* 0x0000200011117812 */ /* 0x000fce00078ec0ff */
.L_x_298:
[----:B------:R-:W-:-:S03]  /*bcb0*/  UMOV UR8, 0xffffffff ;  /* 0xffffffff00087882 */ /* 0x000fc60000000000 */
[----:B------:R-:W-:Y:S05]  /*bcc0*/  BRA.DIV UR8, `(.L_x_287) ;  /* 0x0000000e08fc7947 */ /* 0x000fea000b800000 */
[----:B------:R-:W-:-:S13]  /*bcd0*/  ELECT P1, URZ, PT ;  /* 0x00000000003f782f */ /* 0x000fda0003820000 */
.L_x_310:
[----:B------:R-:W0:Y:S01]  /*bce0*/  LDC R10, c[0x0][0x604] ;  /* 0x00018100ff0a7b82 */ /* 0x000e220000000800 */
[----:B------:R-:W-:Y:S01]  /*bcf0*/  BSSY B1, `(.L_x_288) ;  /* 0x000004e000017945 */ /* 0x000fe20003800000 */
[----:B0-----:R-:W-:-:S13]  /*bd00*/  ISETP.LT.OR P1, PT, R10, 0x1, !P1 ;  /* 0x000000010a00780c */ /* 0x001fda0004f21670 */
[----:B------:R-:W-:Y:S05]  /*bd10*/  @P1 BRA `(.L_x_289) ;  /* 0x00000004002c1947 */ /* 0x000fea0003800000 */
[----:B------:R-:W-:Y:S02]  /*bd20*/  IMAD R19, R5, 0x100, R16 ;  /* 0x0000010005137824 */ /* 0x000fe400078e0210 */
[----:B------:R-:W-:Y:S02]  /*bd30*/  IMAD.SHL.U32 R26, R6, 0x40, RZ ;  /* 0x00000040061a7824 */ /* 0x000fe400078e00ff */
[----:B------:R-:W-:Y:S02]  /*bd40*/  IMAD.MOV.U32 R22, RZ, RZ, RZ ;  /* 0x000000ffff167224 */ /* 0x000fe400078e00ff */
[----:B------:R-:W-:Y:S02]  /*bd50*/  IMAD.MOV.U32 R23, RZ, RZ, 0x40 ;  /* 0x00000040ff177424 */ /* 0x000fe400078e00ff */
[----:B------:R-:W-:Y:S02]  /*bd60*/  IMAD.U32 R24, RZ, RZ, UR21 ;  /* 0x00000015ff187e24 */ /* 0x000fe4000f8e00ff */
[----:B------:R-:W-:-:S02]  /*bd70*/  IMAD.MOV.U32 R5, RZ, RZ, R12 ;  /* 0x000000ffff057224 */ /* 0x000fc400078e000c */
[----:B------:R-:W-:Y:S02]  /*bd80*/  IMAD.MOV.U32 R10, RZ, RZ, R13 ;  /* 0x000000ffff0a7224 */ /* 0x000fe400078e000d */
[----:B------:R-:W-:-:S07]  /*bd90*/  IMAD.MOV.U32 R25, RZ, RZ, RZ ;  /* 0x000000ffff197224 */ /* 0x000fce00078e00ff */
.L_x_293:
[----:B------:R-:W0:Y:S01]  /*bda0*/  S2R R18, SR_CgaCtaId ;  /* 0x0000000000127919 */ /* 0x000e220000008800 */
[----:B------:R-:W-:-:S04]  /*bdb0*/  MOV R11, 0x400 ;  /* 0x00000400000b7802 */ /* 0x000fc80000000f00 */
[----:B0-----:R-:W-:Y:S02]  /*bdc0*/  LEA R21, R18, R11, 0x18 ;  /* 0x0000000b12157211 */ /* 0x001fe400078ec0ff */
[----:B------:R-:W-:Y:S01]  /*bdd0*/  SHF.L.U32 R11, R5, 0x1f, RZ ;  /* 0x0000001f050b7819 */ /* 0x000fe200000006ff */
[----:B------:R-:W0:Y:S02]  /*bde0*/  @!P2 LDC R18, c[0x0][0x640] ;  /* 0x00019000ff12ab82 */ /* 0x000e240000000800 */
[----:B------:R-:W-:-:S04]  /*bdf0*/  IMAD R20, R10, 0x8, R21 ;  /* 0x000000080a147824 */ /* 0x000fc800078e0215 */
[----:B------:R-:W1:Y:S02]  /*be00*/  SYNCS.PHASECHK.TRANS64.TRYWAIT P1, [R20+URZ+0x18], R11 ;  /* 0x0000180b140075a7 */ /* 0x000e64000802017f */
[----:B-1----:R-:W-:Y:S05]  /*be10*/  @!P1 BRA `(.L_x_290) ;  /* 0x0000000c00c89947 */ /* 0x002fea0003800000 */
.L_x_311:
[----:B-1----:R-:W-:Y:S01]  /*be20*/  PRMT R11, R14, 0x9910, RZ ;  /* 0x000099100e0b7816 */ /* 0x002fe200000000ff */
[----:B0-----:R0:W-:Y:S03]  /*be30*/  @!P2 SYNCS.ARRIVE.TRANS64 RZ, [R20+URZ], R18 ;  /* 0x0000001214ffa9a7 */ /* 0x0011e6000800003f */
[----:B------:R-:W-:-:S13]  /*be40*/  ISETP.NE.AND P1, PT, R11, 0x2, PT ;  /* 0x000000020b00780c */ /* 0x000fda0003f25270 */
[----:B0-----:R-:W-:Y:S05]  /*be50*/  @P1 BRA `(.L_x_291) ;  /* 0x0000000000041947 */ /* 0x001fea0003800000 */
[----:B------:R-:W-:Y:S01]  /*be60*/  BPT.TRAP 0x1 ;  /* 0x000000040000795c */ /* 0x000fe20000300000 */
.L_x_291:
[----:B------:R-:W-:Y:S05]  /*be70*/  @P0 BRA `(.L_x_292) ;  /* 0x0000000000040947 */ /* 0x000fea0003800000 */
[----:B------:R-:W-:Y:S01]  /*be80*/  BPT.TRAP 0x1 ;  /* 0x000000040000795c */ /* 0x000fe20000300000 */
.L_x_292:
[C---:B------:R-:W-:Y:S01]  /*be90*/  IMAD R11, R10.reuse, 0x8000, R17 ;  /* 0x000080000a0b7824 */ /* 0x040fe200078e0211 */
[----:B------:R-:W-:Y:S01]  /*bea0*/  R2UR UR18, R23 ;  /* 0x00000000171272ca */ /* 0x000fe200000e0000 */
[--C-:B------:R-:W-:Y:S01]  /*beb0*/  IMAD R18, R10, 0x2000, R21.reuse ;  /* 0x000020000a127824 */ /* 0x100fe200078e0215 */
[----:B------:R-:W-:Y:S01]  /*bec0*/  R2UR UR33, R20 ;  /* 0x00000000142172ca */ /* 0x000fe200000e0000 */
[--C-:B------:R-:W-:Y:S01]  /*bed0*/  IMAD R11, R11, 0x2, R21.reuse ;  /* 0x000000020b0b7824 */ /* 0x100fe200078e0215 */
[----:B------:R-:W-:Y:S01]  /*bee0*/  R2UR UR36, R4 ;  /* 0x00000000042472ca */ /* 0x000fe200000e0000 */
[----:B------:R-:W-:Y:S01]  /*bef0*/  IMAD R21, R10, 0x400, R21 ;  /* 0x000004000a157824 */ /* 0x000fe200078e0215 */
[----:B------:R-:W-:Y:S01]  /*bf00*/  R2UR UR32, R18 ;  /* 0x00000000122072ca */ /* 0x000fe200000e0000 */
[----:B------:R-:W-:Y:S01]  /*bf10*/  VIADD R24, R24, 0xffffffff ;  /* 0xffffffff18187836 */ /* 0x000fe20000000000 */
[----:B------:R-:W-:Y:S01]  /*bf20*/  R2UR UR16, R11 ;  /* 0x000000000b1072ca */ /* 0x000fe200000e0000 */
[----:B------:R-:W-:Y:S01]  /*bf30*/  UIADD3 UR14, UP0, UR40, 0xf0, URZ ;  /* 0x000000f0280e7890 */ /* 0x000fe2000ff1e03f */
[----:B------:R-:W-:Y:S01]  /*bf40*/  R2UR UR8, R21 ;  /* 0x00000000150872ca */ /* 0x000fe200000e0000 */
[----:B------:R-:W-:Y:S01]  /*bf50*/  UIADD3 UR22, UP1, UR40, 0x1f0, URZ ;  /* 0x000001f028167890 */ /* 0x000fe2000ff3e03f */
[----:B------:R-:W-:Y:S01]  /*bf60*/  R2UR UR34, R22 ;  /* 0x00000000162272ca */ /* 0x000fe200000e0000 */
[----:B------:R-:W-:Y:S01]  /*bf70*/  UIADD3 UR30, UP2, UR40, 0x2f0, URZ ;  /* 0x000002f0281e7890 */ /* 0x000fe2000ff5e03f */
[----:B------:R-:W-:Y:S01]  /*bf80*/  R2UR UR35, R26 ;  /* 0x000000001a2372ca */ /* 0x000fe200000e0000 */
[----:B------:R-:W-:Y:S01]  /*bf90*/  UIADD3.X UR15, URZ, UR41, URZ, UP0, !UPT ;  /* 0x000000293f0f7290 */ /* 0x000fe200087fe43f */
[----:B------:R-:W-:Y:S01]  /*bfa0*/  R2UR UR11, R6 ;  /* 0x00000000060b72ca */ /* 0x000fe200000e0000 */
[----:B------:R-:W-:Y:S01]  /*bfb0*/  UIADD3.X UR23, URZ, UR41, URZ, UP1, !UPT ;  /* 0x000000293f177290 */ /* 0x000fe20008ffe43f */
[----:B------:R-:W-:Y:S01]  /*bfc0*/  R2UR UR12, R25 ;  /* 0x00000000190c72ca */ /* 0x000fe200000e0000 */
[----:B------:R-:W-:Y:S01]  /*bfd0*/  UIADD3 UR32, UR32, 0x100, URZ ;  /* 0x0000010020207890 */ /* 0x000fe2000fffe03f */
[----:B------:R-:W-:Y:S01]  /*bfe0*/  R2UR UR27, R19 ;  /* 0x00000000131b72ca */ /* 0x000fe200000e0000 */
[----:B------:R-:W-:Y:S01]  /*bff0*/  UIADD3 UR26, UR18, -0x40, URZ ;  /* 0xffffffc0121a7890 */ /* 0x000fe2000fffe03f */
[----:B------:R-:W-:Y:S01]  /*c000*/  ISETP.GT.AND P4, PT, R24, 0x1, PT ;  /* 0x000000011800780c */ /* 0x000fe20003f84270 */
[----:B------:R-:W-:Y:S01]  /*c010*/  UIADD3 UR8, UR8, 0x36100, URZ ;  /* 0x0003610008087890 */ /* 0x000fe2000fffe03f */
[----:B------:R-:W-:Y:S01]  /*c020*/  VIADD R10, R10, 0x1 ;  /* 0x000000010a0a7836 */ /* 0x000fe20000000000 */
[----:B------:R-:W-:Y:S01]  /*c030*/  UIADD3 UR24, UR16, 0x6100, URZ ;  /* 0x0000610010187890 */ /* 0x000fe2000fffe03f */
[----:B------:R-:W-:Y:S01]  /*c040*/  VIADD R25, R25, 0x1 ;  /* 0x0000000119197836 */ /* 0x000fe20000000000 */
[----:B------:R-:W-:Y:S01]  /*c050*/  UIADD3.X UR31, URZ, UR41, URZ, UP2, !UPT ;  /* 0x000000293f1f7290 */ /* 0x000fe200097fe43f */
[----:B------:R-:W-:Y:S01]  /*c060*/  VIADD R23, R23, 0x80 ;  /* 0x0000008017177836 */ /* 0x000fe20000000000 */
[----:B------:R-:W-:Y:S01]  /*c070*/  UIADD3 UR16, UR16, 0xe100, URZ ;  /* 0x0000e10010107890 */ /* 0x000fe2000fffe03f */
[----:B------:R-:W-:Y:S01]  /*c080*/  ISETP.NE.AND P1, PT, R10, 0x3, PT ;  /* 0x000000030a00780c */ /* 0x000fe20003f25270 */
[----:B------:R-:W-:Y:S01]  /*c090*/  UMOV UR38, 0x0 ;  /* 0x0000000000267882 */ /* 0x000fe20000000000 */
[----:B------:R-:W-:Y:S01]  /*c0a0*/  UMOV UR39, 0x10000000 ;  /* 0x1000000000277882 */ /* 0x000fe20000000000 */
[----:B------:R-:W-:Y:S01]  /*c0b0*/  UMOV UR10, URZ ;  /* 0x0000003f000a7c82 */ /* 0x000fe20008000000 */
[----:B------:R-:W-:Y:S01]  /*c0c0*/  UMOV UR9, UR33 ;  /* 0x0000002100097c82 */ /* 0x000fe20008000000 */
[----:B------:R-:W-:Y:S01]  /*c0d0*/  UMOV UR13, UR36 ;  /* 0x00000024000d7c82 */ /* 0x000fe20008000000 */
[----:B------:R-:W-:Y:S01]  /*c0e0*/  UMOV UR29, 0x30000 ;  /* 0x00030000001d7882 */ /* 0x000fe20000000000 */
[----:B------:R0:W-:Y:S01]  /*c0f0*/  UTMALDG.3D [UR32], [UR14], desc[UR38] ;  /* 0x000026200e0075b4 */ /* 0x0001e20008011000 */
[----:B------:R-:W-:Y:S01]  /*c100*/  UMOV UR25, UR33 ;  /* 0x0000002100197c82 */ /* 0x000fe20008000000 */
[----:B------:R-:W-:Y:S01]  /*c110*/  UMOV UR28, UR36 ;  /* 0x00000024001c7c82 */ /* 0x000fe20008000000 */
[----:B------:R-:W-:Y:S01]  /*c120*/  UMOV UR17, UR33 ;  /* 0x0000002100117c82 */ /* 0x000fe20008000000 */
[----:B------:R-:W-:Y:S01]  /*c130*/  UMOV UR19, UR27 ;  /* 0x0000001b00137c82 */ /* 0x000fe20008000000 */
[----:B------:R-:W-:Y:S01]  /*c140*/  UMOV UR20, UR36 ;  /* 0x0000002400147c82 */ /* 0x000fe20008000000 */
[----:B------:R-:W-:Y:S01]  /*c150*/  SEL R18, RZ, 0x1, P1 ;  /* 0x00000001ff127807 */ /* 0x000fe20000800000 */
[----:B------:R-:W-:Y:S01]  /*c160*/  VIADD R22, R22, 0x40 ;  /* 0x0000004016167836 */ /* 0x000fe20000000000 */
[----:B------:R0:W-:Y:S01]  /*c170*/  UTMALDG.4D [UR8], [UR22], desc[UR38] ;  /* 0x00002608160075b4 */ /* 0x0001e20008019000 */
[----:B------:R-:W-:-:S02]  /*c180*/  SEL R10, R10, RZ, P1 ;  /* 0x000000ff0a0a7207 */ /* 0x000fc40000800000 */
[----:B------:R-:W-:Y:S01]  /*c190*/  LOP3.LUT R5, R5, R18, RZ, 0x3c, !PT ;  /* 0x0000001205057212 */ /* 0x000fe200078e3cff */
[----:B------:R0:W-:Y:S01]  /*c1a0*/  UTMALDG.3D.MULTICAST [UR24], [UR30], UR29, desc[UR38] ;  /* 0x000026181e0073b4 */ /* 0x0001e2000801181d */
[----:B------:R0:W-:Y:S02]  /*c1b0*/  UTMALDG.3D.MULTICAST [UR16], [UR30], UR29, desc[UR38] ;  /* 0x000026101e0073b4 */ /* 0x0001e4000801181d */
[----:B0-----:R-:W-:Y:S05]  /*c1c0*/  @P4 BRA `(.L_x_293) ;  /* 0xfffffff800f44947 */ /* 0x001fea000383ffff */
.L_x_289:
[----:B------:R-:W-:Y:S05]  /*c1d0*/  BSYNC B1 ;  /* 0x0000000000017941 */ /* 0x000fea0003800000 */
.L_x_288:
[----:B------:R-:W-:Y:S01]  /*c1e0*/  LOP3.LUT P5, RZ, R15, 0xff, RZ, 0xc0, !PT ;  /* 0x000000ff0fff7812 */ /* 0x000fe200078ac0ff */
[----:B------:R-:W-:Y:S01]  /*c1f0*/  VIADD R6, R13, UR6 ;  /* 0x000000060d067c36 */ /* 0x000fe20008000000 */
[----:B------:R-:W-:Y:S01]  /*c200*/  ULDC.64 UR8, c[0x0][0x750] ;  /* 0x0001d40000087ab9 */ /* 0x000fe20000000a00 */
[----:B------:R-:W-:Y:S01]  /*c210*/  IMAD.U32 R11, RZ, RZ, UR6 ;  /* 0x00000006ff0b7e24 */ /* 0x000fe2000f8e00ff */
[----:B------:R-:W-:Y:S01]  /*c220*/  UISETP.GE.U32.AND UP0, UPT, UR6, 0x3, UPT ;  /* 0x000000030600788c */ /* 0x000fe2000bf06070 */
[----:B------:R-:W-:Y:S01]  /*c230*/  BSSY B1, `(.L_x_294) ;  /* 0x000006c000017945 */ /* 0x000fe20003800000 */
[----:B------:R-:W-:Y:S02]  /*c240*/  ISETP.GT.U32.AND P1, PT, R6, 0x2, PT ;  /* 0x000000020600780c */ /* 0x000fe40003f24070 */
[----:B------:R-:W-:Y:S02]  /*c250*/  PRMT R15, RZ, 0x7610, R15 ;  /* 0x00007610ff0f7816 */ /* 0x000fe4000000000f */
[----:B------:R-:W-:-:S02]  /*c260*/  ISETP.LT.U32.AND P1, PT, R11, 0x3, P1 ;  /* 0x000000030b00780c */ /* 0x000fc40000f21070 */
[----:B------:R-:W-:Y:S01]  /*c270*/  PLOP3.LUT P4, PT, PT, PT, UP0, 0x80, 0x0 ;  /* 0x000000000000781c */ /* 0x000fe20003f8f008 */
[----:B------:R-:W0:Y:S01]  /*c280*/  @P5 S2R R5, SR_CgaCtaId ;  /* 0x0000000000055919 */ /* 0x000e220000008800 */
[----:B------:R-:W-:-:S04]  /*c290*/  @P5 MOV R4, 0x400 ;  /* 0x0000040000045802 */ /* 0x000fc80000000f00 */
[----:B0-----:R-:W-:Y:S01]  /*c2a0*/  @P5 LEA R10, R5, R4, 0x18 ;  /* 0x00000004050a5211 */ /* 0x001fe200078ec0ff */
[----:B------:R-:W-:-:S03]  /*c2b0*/  IMAD.WIDE.U32 R4, R6, -0x55555555, RZ ;  /* 0xaaaaaaab06047825 */ /* 0x000fc600078e00ff */
[----:B------:R0:W-:Y:S01]  /*c2c0*/  @P5 SYNCS.ARRIVE.TRANS64.A1T0 RZ, [R10+URZ+0x68], RZ ;  /* 0x000068ff0aff59a7 */ /* 0x0001e2000810003f */
[----:B------:R-:W-:Y:S01]  /*c2d0*/  IADD3 R2, P5, R2, R8, RZ ;  /* 0x0000000802027210 */ /* 0x000fe20007fbe0ff */
[----:B------:R-:W-:Y:S01]  /*c2e0*/  IMAD.MOV.U32 R4, RZ, RZ, -0x1 ;  /* 0xffffffffff047424 */ /* 0x000fe200078e00ff */
[----:B------:R-:W-:Y:S02]  /*c2f0*/  SHF.R.U32.HI R11, RZ, 0x1, R5 ;  /* 0x00000001ff0b7819 */ /* 0x000fe40000011605 */
[----:B------:R-:W-:Y:S01]  /*c300*/  SEL R5, RZ, 0x1, !P1 ;  /* 0x00000001ff057807 */ /* 0x000fe20004800000 */
[----:B------:R-:W-:Y:S01]  /*c310*/  IMAD.X R3, R3, 0x1, R0, P5 ;  /* 0x0000000103037824 */ /* 0x000fe200028e0600 */
[----:B------:R-:W-:Y:S01]  /*c320*/  ISETP.GE.U32.AND P1, PT, R2, UR8, PT ;  /* 0x0000000802007c0c */ /* 0x000fe2000bf26070 */
[----:B------:R-:W-:Y:S01]  /*c330*/  IMAD R13, R11, -0x3, R6 ;  /* 0xfffffffd0b0d7824 */ /* 0x000fe200078e0206 */
[----:B------:R-:W-:Y:S01]  /*c340*/  LOP3.LUT R12, R12, R5, RZ, 0x3c, !PT ;  /* 0x000000050c0c7212 */ /* 0x000fe200078e3cff */
[----:B------:R-:W-:Y:S01]  /*c350*/  IMAD.MOV.U32 R6, RZ, RZ, -0x1 ;  /* 0xffffffffff067424 */ /* 0x000fe200078e00ff */
[----:B------:R-:W-:Y:S01]  /*c360*/  ISETP.GE.U32.AND.EX P1, PT, R3, UR9, PT, P1 ;  /* 0x0000000903007c0c */ /* 0x000fe2000bf26110 */
[----:B------:R-:W-:Y:S01]  /*c370*/  IMAD.MOV.U32 R5, RZ, RZ, -0x1 ;  /* 0xffffffffff057424 */ /* 0x000fe200078e00ff */
[----:B------:R-:W-:-:S02]  /*c380*/  @P4 LOP3.LUT R12, R12, 0x1, R11, 0x78, !PT ;  /* 0x000000010c0c4812 */ /* 0x000fc400078e780b */
[----:B0-----:R-:W-:-:S09]  /*c390*/  PRMT R10, RZ, 0x7610, R10 ;  /* 0x00007610ff0a7816 */ /* 0x001fd2000000000a */
[----:B------:R-:W-:Y:S05]  /*c3a0*/  @P1 BRA `(.L_x_295) ;  /* 0x0000000400501947 */ /* 0x000fea0003800000 */
[----:B------:R-:W0:Y:S01]  /*c3b0*/  S2R R6, SR_CTAID.X ;  /* 0x0000000000067919 */ /* 0x000e220000002500 */
[----:B------:R-:W-:Y:S01]  /*c3c0*/  ULDC.64 UR8, c[0x0][0x728] ;  /* 0x0001ca0000087ab9 */ /* 0x000fe20000000a00 */
[----:B------:R-:W-:Y:S01]  /*c3d0*/  ULDC UR11, c[0x0][0x730] ;  /* 0x0001cc00000b7ab9 */ /* 0x000fe20000000800 */
[----:B------:R-:W-:Y:S01]  /*c3e0*/  ISETP.NE.U32.AND P1, PT, RZ, UR8, PT ;  /* 0x00000008ff007c0c */ /* 0x000fe2000bf25070 */
[----:B------:R-:W1:Y:S01]  /*c3f0*/  S2R R19, SR_CTAID.Y ;  /* 0x0000000000137919 */ /* 0x000e620000002600 */
[----:B------:R-:W-:Y:S01]  /*c400*/  ULDC UR12, c[0x0][0x150] ;  /* 0x00005400000c7ab9 */ /* 0x000fe20000000800 */
[----:B------:R-:W-:Y:S01]  /*c410*/  IMAD.MOV.U32 R4, RZ, RZ, R2 ;  /* 0x000000ffff047224 */ /* 0x000fe200078e0002 */
[----:B------:R-:W-:Y:S01]  /*c420*/  ISETP.NE.AND.EX P1, PT, RZ, UR9, PT, P1 ;  /* 0x00000009ff007c0c */ /* 0x000fe2000bf25310 */
[----:B------:R-:W-:Y:S01]  /*c430*/  IMAD.MOV.U32 R5, RZ, RZ, R3 ;  /* 0x000000ffff057224 */ /* 0x000fe200078e0003 */
[----:B0-----:R-:W-:-:S11]  /*c440*/  I2FP.F32.U32 R20, R6 ;  /* 0x0000000600147245 */ /* 0x001fd60000201000 */
[----:B------:R-:W-:Y:S05]  /*c450*/  @!P1 BRA `(.L_x_296) ;  /* 0x0000000000289947 */ /* 0x000fea0003800000 */
[----:B------:R-:W-:Y:S02]  /*c460*/  ULDC UR10, c[0x0][0x734] ;  /* 0x0001cd00000a7ab9 */ /* 0x000fe40000000800 */
[----:B------:R-:W-:-:S05]  /*c470*/  IADD3 R5, P1, R2, UR10, RZ ;  /* 0x0000000a02057c10 */ /* 0x000fca000ff3e0ff */
[----:B------:R-:W-:-:S04]  /*c480*/  IMAD.X R21, RZ, RZ, R3, P1 ;  /* 0x000000ffff157224 */ /* 0x000fc800008e0603 */
[----:B------:R-:W-:-:S04]  /*c490*/  IMAD.WIDE.U32 R10, R21, UR8, RZ ;  /* 0x00000008150a7c25 */ /* 0x000fc8000f8e00ff */
[----:B------:R-:W-:-:S04]  /*c4a0*/  IMAD.WIDE.U32 R10, P1, R5, UR9, R10 ;  /* 0x00000009050a7c25 */ /* 0x000fc8000f82000a */
[----:B------:R-:W-:-:S04]  /*c4b0*/  IMAD.WIDE.U32 R4, R5, UR8, RZ ;  /* 0x0000000805047c25 */ /* 0x000fc8000f8e00ff */
[----:B------:R-:W-:Y:S01]  /*c4c0*/  IMAD.MOV.U32 R4, RZ, RZ, R11 ;  /* 0x000000ffff047224 */ /* 0x000fe200078e000b */
[----:B------:R-:W-:Y:S01]  /*c4d0*/  IADD3 RZ, P4, R5, R10, RZ ;  /* 0x0000000a05ff7210 */ /* 0x000fe20007f9e0ff */
[----:B------:R-:W-:-:S04]  /*c4e0*/  IMAD.X R5, RZ, RZ, RZ, P1 ;  /* 0x000000ffff057224 */ /* 0x000fc800008e06ff */
[----:B------:R-:W-:-:S08]  /*c4f0*/  IMAD.WIDE.U32.X R4, R21, UR9, R4, P4 ;  /* 0x0000000915047c25 */ /* 0x000fd0000a0e0404 */
.L_x_296:
[--C-:B------:R-:W-:Y:S01]  /*c500*/  SHF.R.U64 R18, R4, UR11, R5.reuse ;  /* 0x0000000b04127c19 */ /* 0x100fe20008001205 */
[----:B------:R-:W-:Y:S01]  /*c510*/  FMUL R20, R20, UR12 ;  /* 0x0000000c14147c20 */ /* 0x000fe20008400000 */
[----:B------:R-:W0:Y:S01]  /*c520*/  LDC R21, c[0x0][0x144] ;  /* 0x00005100ff157b82 */ /* 0x000e220000000800 */
[----:B-1----:R-:W-:Y:S01]  /*c530*/  I2FP.F32.U32 R10, R19 ;  /* 0x00000013000a7245 */ /* 0x002fe20000201000 */
[----:B------:R-:W-:Y:S01]  /*c540*/  ULDC UR10, c[0x0][0x154] ;  /* 0x00005500000a7ab9 */ /* 0x000fe20000000800 */
[----:B------:R-:W-:Y:S01]  /*c550*/  SHF.R.U32.HI R4, RZ, UR11, R5 ;  /* 0x0000000bff047c19 */ /* 0x000fe20008011605 */
[----:B------:R-:W-:Y:S01]  /*c560*/  ULDC.64 UR8, c[0x0][0x720] ;  /* 0x0001c80000087ab9 */ /* 0x000fe20000000a00 */
[----:B------:R-:W-:Y:S01]  /*c570*/  IADD3 R5, P1, RZ, -R18, RZ ;  /* 0x80000012ff057210 */ /* 0x000fe20007f3e0ff */
[----:B------:R-:W1:Y:S01]  /*c580*/  F2I.U32.TRUNC.NTZ R20, R20 ;  /* 0x0000001400147305 */ /* 0x000e62000020f000 */
[----:B------:R-:W-:Y:S01]  /*c590*/  FMUL R10, R10, UR10 ;  /* 0x0000000a0a0a7c20 */ /* 0x000fe20008400000 */
[----:B------:R-:W2:Y:S01]  /*c5a0*/  LDC R22, c[0x0][0x148] ;  /* 0x00005200ff167b82 */ /* 0x000ea20000000800 */
[----:B------:R-:W-:Y:S01]  /*c5b0*/  ULDC.64 UR10, c[0x0][0x740] ;  /* 0x0001d000000a7ab9 */ /* 0x000fe20000000a00 */
[----:B------:R-:W-:Y:S01]  /*c5c0*/  IMAD.X R4, RZ, RZ, ~R4, P1 ;  /* 0x000000ffff047224 */ /* 0x000fe200008e0e04 */
[----:B------:R-:W-:-:S03]  /*c5d0*/  ISETP.NE.U32.AND P1, PT, RZ, UR10, PT ;  /* 0x0000000aff007c0c */ /* 0x000fc6000bf25070 */
[----:B------:R-:W-:Y:S01]  /*c5e0*/  IMAD R4, R4, UR8, RZ ;  /* 0x0000000804047c24 */ /* 0x000fe2000f8e02ff */
[----:B------:R-:W3:Y:S01]  /*c5f0*/  F2I.U32.TRUNC.NTZ R10, R10 ;  /* 0x0000000a000a7305 */ /* 0x000ee2000020f000 */
[----:B------:R-:W-:Y:S02]  /*c600*/  ISETP.NE.AND.EX P1, PT, RZ, UR11, PT, P1 ;  /* 0x0000000bff007c0c */ /* 0x000fe4000bf25310 */
[C---:B------:R-:W-:Y:S02]  /*c610*/  IMAD R11, R5.reuse, UR9, R4 ;  /* 0x00000009050b7c24 */ /* 0x040fe4000f8e0204 */
[----:B------:R-:W-:Y:S01]  /*c620*/  IMAD.WIDE.U32 R4, R5, UR8, R2 ;  /* 0x0000000805047c25 */ /* 0x000fe2000f8e0002 */
[----:B------:R-:W-:-:S03]  /*c630*/  ULDC UR8, c[0x0][0x718] ;  /* 0x0001c60000087ab9 */ /* 0x000fc60000000800 */
[----:B-1----:R-:W-:Y:S02]  /*c640*/  IMAD.MOV R20, RZ, RZ, -R20 ;  /* 0x000000ffff147224 */ /* 0x002fe400078e0a14 */
[----:B------:R-:W-:Y:S02]  /*c650*/  IMAD.IADD R5, R5, 0x1, R11 ;  /* 0x0000000105057824 */ /* 0x000fe400078e020b */
[----:B0-----:R-:W-:-:S03]  /*c660*/  IMAD R6, R21, R20, R6 ;  /* 0x0000001415067224 */ /* 0x001fc600078e0206 */
[--C-:B------:R-:W-:Y:S01]  /*c670*/  SHF.R.U64 R20, R4, UR8, R5.reuse ;  /* 0x0000000804147c19 */ /* 0x100fe20008001205 */
[----:B---3--:R-:W-:Y:S01]  /*c680*/  IMAD.MOV R4, RZ, RZ, -R10 ;  /* 0x000000ffff047224 */ /* 0x008fe200078e0a0a */
[----:B------:R-:W-:Y:S01]  /*c690*/  SHF.R.U32.HI R5, RZ, UR8, R5 ;  /* 0x00000008ff057c19 */ /* 0x000fe20008011605 */
[----:B------:R-:W-:Y:S02]  /*c6a0*/  ULDC UR8, c[0x0][0x708] ;  /* 0x0001c20000087ab9 */ /* 0x000fe40000000800 */
[----:B--2---:R-:W-:Y:S01]  /*c6b0*/  @P3 IMAD R6, R22, R4, R19 ;  /* 0x0000000416063224 */ /* 0x004fe200078e0213 */
[--C-:B------:R-:W-:Y:S02]  /*c6c0*/  SHF.R.U64 R22, R20, UR8, R5.reuse ;  /* 0x0000000814167c19 */ /* 0x100fe40008001205 */
[----:B------:R-:W-:Y:S01]  /*c6d0*/  SHF.R.U32.HI R5, RZ, UR8, R5 ;  /* 0x00000008ff057c19 */ /* 0x000fe20008011605 */
[----:B------:R-:W-:-:S03]  /*c6e0*/  ULDC UR8, c[0x0][0x758] ;  /* 0x0001d60000087ab9 */ /* 0x000fc60000000800 */
[--C-:B------:R-:W-:Y:S02]  /*c6f0*/  SHF.R.U64 R19, R22, UR8, R5.reuse ;  /* 0x0000000816137c19 */ /* 0x100fe40008001205 */
[----:B------:R-:W-:-:S03]  /*c700*/  SHF.R.U32.HI R21, RZ, UR8, R5 ;  /* 0x00000008ff157c19 */ /* 0x000fc60008011605 */
[----:B------:R-:W-:Y:S02]  /*c710*/  IMAD.MOV.U32 R10, RZ, RZ, R19 ;  /* 0x000000ffff0a7224 */ /* 0x000fe400078e0013 */
[----:B------:R-:W-:Y:S01]  /*c720*/  IMAD.MOV.U32 R5, RZ, RZ, R21 ;  /* 0x000000ffff057224 */ /* 0x000fe200078e0015 */
[----:B------:R-:W-:Y:S06]  /*c730*/  @!P1 BRA `(.L_x_297) ;  /* 0x00000000002c9947 */ /* 0x000fec0003800000 */
        /* <DEDUP_REMOVED lines=9> */
[----:B------:R-:W-:-:S04]  /*c7d0*/  IMAD.WIDE.U32.X R4, R21, UR11, R4, P4 ;  /* 0x0000000b15047c25 */ /* 0x000fc8000a0e0404 */
[----:B------:R-:W-:-:S07]  /*c7e0*/  IMAD.MOV.U32 R10, RZ, RZ, R4 ;  /* 0x000000ffff0a7224 */ /* 0x000fce00078e0004 */
.L_x_297:
[----:B------:R-:W-:Y:S01]  /*c7f0*/  ULDC UR8, c[0x0][0x748] ;  /* 0x0001d20000087ab9 */ /* 0x000fe20000000800 */
[----:B------:R-:W-:Y:S01]  /*c800*/  LOP3.LUT R4, R22, UR7, RZ, 0xc0, !PT ;  /* 0x0000000716047c12 */ /* 0x000fe2000f8ec0ff */
[----:B------:R-:W-:Y:S01]  /*c810*/  ULDC UR9, c[0x0][0x710] ;  /* 0x0001c40000097ab9 */ /* 0x000fe20000000800 */
[----:B------:R-:W-:Y:S01]  /*c820*/  SHF.R.U64 R5, R10, UR8, R5 ;  /* 0x000000080a057c19 */ /* 0x000fe20008001205 */
[----:B------:R-:W-:Y:S01]  /*c830*/  ULDC UR8, c[0x0][0x738] ;  /* 0x0001ce0000087ab9 */ /* 0x000fe20000000800 */
[----:B------:R-:W-:-:S03]  /*c840*/  LOP3.LUT R20, R20, UR4, RZ, 0xc0, !PT ;  /* 0x0000000414147c12 */ /* 0x000fc6000f8ec0ff */
[----:B------:R-:W-:Y:S02]  /*c850*/  IMAD.MOV R10, RZ, RZ, -R5 ;  /* 0x000000ffff0a7224 */ /* 0x000fe400078e0a05 */
[----:B------:R-:W-:Y:S02]  /*c860*/  IMAD R5, R5, UR5, R4 ;  /* 0x0000000505057c24 */ /* 0x000fe4000f8e0204 */
[----:B------:R-:W-:Y:S01]  /*c870*/  IMAD R19, R10, UR8, R19 ;  /* 0x000000080a137c24 */ /* 0x000fe2000f8e0213 */
[----:B------:R-:W-:Y:S01]  /*c880*/  ULDC UR8, c[0x0][0x700] ;  /* 0x0001c00000087ab9 */ /* 0x000fe20000000800 */
[----:B------:R-:W-:Y:S02]  /*c890*/  IMAD R6, R5, UR9, R6 ;  /* 0x0000000905067c24 */ /* 0x000fe4000f8e0206 */
[----:B------:R-:W-:Y:S02]  /*c8a0*/  IMAD R19, R19, UR8, R20 ;  /* 0x0000000813137c24 */ /* 0x000fe4000f8e0214 */
[----:B------:R-:W-:-:S02]  /*c8b0*/  IMAD.MOV.U32 R10, RZ, RZ, 0x1 ;  /* 0x00000001ff0a7424 */ /* 0x000fc400078e00ff */
[----:B------:R-:W-:Y:S01]  /*c8c0*/  IMAD.MOV.U32 R4, RZ, RZ, R18 ;  /* 0x000000ffff047224 */ /* 0x000fe200078e0012 */
[----:B------:R-:W-:Y:S02]  /*c8d0*/  SEL R5, R19, R6, !P3 ;  /* 0x0000000613057207 */ /* 0x000fe40005800000 */
[----:B------:R-:W-:-:S07]  /*c8e0*/  SEL R6, R6, R19, !P3 ;  /* 0x0000001306067207 */ /* 0x000fce0005800000 */
.L_x_295:
[----:B------:R-:W-:Y:S05]  /*c8f0*/  BSYNC B1 ;  /* 0x0000000000017941 */ /* 0x000fea0003800000 */
.L_x_294:
[----:B------:R-:W-:-:S13]  /*c900*/  LOP3.LUT P1, RZ, R10, 0xff, RZ, 0xc0, !PT ;  /* 0x000000ff0aff7812 */ /* 0x000fda000782c0ff */
[----:B------:R-:W-:Y:S05]  /*c910*/  @P1 BRA `(.L_x_298) ;  /* 0xfffffff000e41947 */ /* 0x000fea000383ffff */
[----:B------:R-:W-:Y:S05]  /*c920*/  BSYNC B0 ;  /* 0x0000000000007941 */ /* 0x000fea0003800000 */
.L_x_286:
[----:B------:R-:W-:-:S03]  /*c930*/  UMOV UR8, 0xffffffff ;  /* 0xffffffff00087882 */ /* 0x000fc60000000000 */
[----:B------:R-:W-:Y:S05]  /*c940*/  BRA.DIV UR8, `(.L_x_299) ;  /* 0x0000000608107947 */ /* 0x000fea000b800000 */
[----:B------:R-:W-:-:S13]  /*c950*/  ELECT P0, URZ, PT ;  /* 0x00000000003f782f */ /* 0x000fda0003800000 */
.L_x_314:
[----:B------:R-:W-:Y:S04]  /*c960*/  BSSY B0, `(.L_x_300) ;  /* 0x0000022000007945 */ /* 0x000fe80003800000 */
[----:B------:R-:W-:Y:S05]  /*c970*/  @!P0 BRA `(.L_x_301) ;  /* 0x0000000000808947 */ /* 0x000fea0003800000 */
[----:B------:R-:W-:-:S04]  /*c980*/  LOP3.LUT R7, R7, 0x2, RZ, 0xfc, !PT ;  /* 0x0000000207077812 */ /* 0x000fc800078efcff */
[----:B------:R-:W-:-:S13]  /*c990*/  ISETP.NE.AND P0, PT, R7, 0x3, PT ;  /* 0x000000030700780c */ /* 0x000fda0003f05270 */
[----:B------:R-:W-:Y:S05]  /*c9a0*/  @!P0 BRA `(.L_x_302) ;  /* 0x0000000000048947 */ /* 0x000fea0003800000 */
[----:B------:R-:W-:Y:S01]  /*c9b0*/  BPT.TRAP 0x1 ;  /* 0x000000040000795c */ /* 0x000fe20000300000 */
.L_x_302:
[----:B------:R-:W0:Y:S01]  /*c9c0*/  S2R R3, SR_CgaCtaId ;  /* 0x0000000000037919 */ /* 0x000e220000008800 */
[----:B------:R-:W-:Y:S02]  /*c9d0*/  MOV R0, 0x400 ;  /* 0x0000040000007802 */ /* 0x000fe40000000f00 */
[----:B------:R-:W-:Y:S02]  /*c9e0*/  SHF.L.U32 R2, R12, 0x1f, RZ ;  /* 0x0000001f0c027819 */ /* 0x000fe400000006ff */
[----:B0-----:R-:W-:-:S05]  /*c9f0*/  LEA R0, R3, R0, 0x18 ;  /* 0x0000000003007211 */ /* 0x001fca00078ec0ff */
[----:B------:R-:W-:-:S04]  /*ca00*/  VIADD R0, R0, 0x18 ;  /* 0x0000001800007836 */ /* 0x000fc80000000000 */
[C---:B------:R-:W-:Y:S02]  /*ca10*/  IMAD R7, R13.reuse, 0x8, R0 ;  /* 0x000000080d077824 */ /* 0x040fe400078e0200 */
[----:B------:R-:W-:Y:S02]  /*ca20*/  VIADD R13, R13, 0x1 ;  /* 0x000000010d0d7836 */ /* 0x000fe40000000000 */
[----:B------:R-:W0:Y:S03]  /*ca30*/  SYNCS.PHASECHK.TRANS64.TRYWAIT P0, [R7+URZ], R2 ;  /* 0x00000002070075a7 */ /* 0x000e26000800017f */
[----:B------:R-:W-:-:S04]  /*ca40*/  ISETP.NE.AND P1, PT, R13, 0x3, PT ;  /* 0x000000030d00780c */ /* 0x000fc80003f25270 */
[----:B------:R-:W-:Y:S02]  /*ca50*/  SEL R3, RZ, 0x1, P1 ;  /* 0x00000001ff037807 */ /* 0x000fe40000800000 */
[----:B------:R-:W-:Y:S02]  /*ca60*/  SEL R13, R13, RZ, P1 ;  /* 0x000000ff0d0d7207 */ /* 0x000fe40000800000 */
[----:B------:R-:W-:-:S03]  /*ca70*/  LOP3.LUT R9, R12, R3, RZ, 0x3c, !PT ;  /* 0x000000030c097212 */ /* 0x000fc600078e3cff */
[----:B------:R-:W-:Y:S01]  /*ca80*/  IMAD R6, R13, 0x8, R0 ;  /* 0x000000080d067824 */ /* 0x000fe200078e0200 */
[----:B------:R-:W-:Y:S01]  /*ca90*/  SHF.L.U32 R5, R9, 0x1f, RZ ;  /* 0x0000001f09057819 */ /* 0x000fe200000006ff */
[----:B0-----:R-:W-:Y:S06]  /*caa0*/  @!P0 BRA `(.L_x_303) ;  /* 0x0000000000dc8947 */ /* 0x001fec0003800000 */
.L_x_315:
[----:B------:R-:W1:Y:S01]  /*cab0*/  SYNCS.PHASECHK.TRANS64.TRYWAIT P0, [R6+URZ], R5 ;  /* 0x00000005060075a7 */ /* 0x000e62000800017f */
[----:B0-----:R-:W-:-:S05]  /*cac0*/  VIADD R2, R13, 0x1 ;  /* 0x000000010d027836 */ /* 0x001fca0000000000 */
[----:B------:R-:W-:-:S04]  /*cad0*/  ISETP.NE.AND P1, PT, R2, 0x3, PT ;  /* 0x000000030200780c */ /* 0x000fc80003f25270 */
[----:B------:R-:W-:Y:S02]  /*cae0*/  SEL R4, RZ, 0x1, P1 ;  /* 0x00000001ff047807 */ /* 0x000fe40000800000 */
[----:B------:R-:W-:Y:S02]  /*caf0*/  SEL R3, R2, RZ, P1 ;  /* 0x000000ff02037207 */ /* 0x000fe40000800000 */
[----:B------:R-:W-:Y:S01]  /*cb00*/  LOP3.LUT R4, R9, R4, RZ, 0x3c, !PT ;  /* 0x0000000409047212 */ /* 0x000fe200078e3cff */
[----:B-1----:R-:W-:Y:S06]  /*cb10*/  @!P0 BRA `(.L_x_304) ;  /* 0x0000000000d48947 */ /* 0x002fec0003800000 */
.L_x_316:
[----:B------:R-:W-:Y:S01]  /*cb20*/  IMAD R3, R3, 0x8, R0 ;  /* 0x0000000803037824 */ /* 0x000fe200078e0200 */
[----:B------:R-:W-:-:S07]  /*cb30*/  SHF.L.U32 R0, R4, 0x1f, RZ ;  /* 0x0000001f04007819 */ /* 0x000fce00000006ff */
.L_x_305:
[----:B-1----:R1:W2:Y:S02]  /*cb40*/  SYNCS.PHASECHK.TRANS64.TRYWAIT P0, [R3+URZ], R0 ;  /* 0x00000000030075a7 */ /* 0x0022a4000800017f */
[----:B--2---:R-:W-:Y:S05]  /*cb50*/  @!P0 NANOSLEEP.SYNCS 0x989680 ;  /* 0x009896800000895d */ /* 0x004fea0003900000 */
[----:B------:R-:W2:Y:S02]  /*cb60*/  @!P0 SYNCS.PHASECHK.TRANS64 P0, [R3+URZ], R0 ;  /* 0x00000000030085a7 */ /* 0x000ea4000800007f */
[----:B--2---:R-:W-:Y:S05]  /*cb70*/  @!P0 BRA `(.L_x_305) ;  /* 0xfffffffc00f08947 */ /* 0x004fea000383ffff */
.L_x_301:
[----:B------:R-:W-:Y:S05]  /*cb80*/  BSYNC B0 ;  /* 0x0000000000007941 */ /* 0x000fea0003800000 */
.L_x_300:
[----:B------:R-:W-:Y:S05]  /*cb90*/  EXIT ;  /* 0x000000000000794d */ /* 0x000fea0003800000 */
.L_x_19:
[----:B0-----:R-:W-:-:S04]  /*cba0*/  IMAD.U32 R22, RZ, RZ, UR12 ;  /* 0x0000000cff167e24 */ /* 0x001fc8000f8e00ff */
[----:B------:R0:W1:Y:S03]  /*cbb0*/  SYNCS.PHASECHK.TRANS64.TRYWAIT P0, [R22+URZ+-0x8], R21 ;  /* 0xfffff815160075a7 */ /* 0x000066000800017f */
[----:B-1----:R-:W-:Y:S05]  /*cbc0*/  @!P0 NANOSLEEP.SYNCS 0x989680 ;  /* 0x009896800000895d */ /* 0x002fea0003900000 */
[----:B------:R-:W1:Y:S02]  /*cbd0*/  @!P0 SYNCS.PHASECHK.TRANS64 P0, [R22+URZ+-0x8], R21 ;  /* 0xfffff815160085a7 */ /* 0x000e64000800007f */
[----:B-1----:R-:W-:Y:S05]  /*cbe0*/  @!P0 BRA `(.L_x_19) ;  /* 0xfffffffc00ec8947 */ /* 0x002fea000383ffff */
[----:B------:R-:W-:Y:S05]  /*cbf0*/  BRA `(.L_x_306) ;  /* 0xffffff4800b47947 */ /* 0x000fea000383ffff */
.L_x_24:
[----:B-1----:R-:W-:-:S04]  /*cc00*/  IMAD.U32 R154, RZ, RZ, UR8 ;  /* 0x00000008ff9a7e24 */ /* 0x002fc8000f8e00ff */
[----:B------:R1:W4:Y:S03]  /*cc10*/  SYNCS.PHASECHK.TRANS64.TRYWAIT P0, [R154+URZ], R23 ;  /* 0x000000179a0075a7 */ /* 0x000326000800017f */
[----:B----4-:R-:W-:Y:S05]  /*cc20*/  @!P0 NANOSLEEP.SYNCS 0x989680 ;  /* 0x009896800000895d */ /* 0x010fea0003900000 */
[----:B------:R-:W4:Y:S02]  /*cc30*/  @!P0 SYNCS.PHASECHK.TRANS64 P0, [R154+URZ], R23 ;  /* 0x000000179a0085a7 */ /* 0x000f24000800007f */
[----:B----4-:R-:W-:Y:S05]  /*cc40*/  @!P0 BRA `(.L_x_24) ;  /* 0xfffffffc00ec8947 */ /* 0x010fea000383ffff */
[----:B------:R-:W-:Y:S05]  /*cc50*/  BRA `(.L_x_23) ;  /* 0xffffff4c00e87947 */ /* 0x000fea000383ffff */
.L_x_28:
[----:B0-----:R-:W-:-:S04]  /*cc60*/  IMAD.U32 R22, RZ, RZ, UR12 ;  /* 0x0000000cff167e24 */ /* 0x001fc8000f8e00ff */
[----:B------:R0:W1:Y:S03]  /*cc70*/  SYNCS.PHASECHK.TRANS64.TRYWAIT P0, [R22+URZ+0x8], R21 ;  /* 0x00000815160075a7 */ /* 0x000066000800017f */
[----:B-1----:R-:W-:Y:S05]  /*cc80*/  @!P0 NANOSLEEP.SYNCS 0x989680 ;  /* 0x009896800000895d */ /* 0x002fea0003900000 */
[----:B------:R-:W1:Y:S02]  /*cc90*/  @!P0 SYNCS.PHASECHK.TRANS64 P0, [R22+URZ+0x8], R21 ;  /* 0x00000815160085a7 */ /* 0x000e64000800007f */
[----:B-1----:R-:W-:Y:S05]  /*cca0*/  @!P0 BRA `(.L_x_28) ;  /* 0xfffffffc00ec8947 */ /* 0x002fea000383ffff */
[----:B------:R-:W-:Y:S05]  /*ccb0*/  BRA `(.L_x_307) ;  /* 0xffffff5400007947 */ /* 0x000fea000383ffff */
.L_x_287:
[----:B------:R-:W-:Y:S01]  /*ccc0*/  BSSY B1, `(.L_x_308) ;  /* 0x0000006000017945 */ /* 0x000fe20003800000 */
[----:B------:R-:W-:-:S07]  /*ccd0*/  IMAD.MOV.U32 R10, RZ, RZ, -0x1 ;  /* 0xffffffffff0a7424 */ /* 0x000fce00078e00ff */
[----:B------:R-:W-:Y:S05]  /*cce0*/  WARPSYNC.COLLECTIVE R10, `(.L_x_309) ;  /* 0x000000000a0c7348 */ /* 0x000fea0003c00000 */
[----:B------:R-:W-:Y:S02]  /*ccf0*/  ELECT P1, UR62, PT ;  /* 0x00000000003e782f */ /* 0x000fe40003820000 */
[----:B------:R-:W-:Y:S01]  /*cd00*/  MOV R10, UR62 ;  /* 0x0000003e000a7c02 */ /* 0x000fe20008000f00 */
[----:B------:R-:W-:Y:S10]  /*cd10*/  ENDCOLLECTIVE ;  /* 0x000000000000791b */ /* 0x000ff40003800000 */
.L_x_309:
[----:B------:R-:W-:Y:S05]  /*cd20*/  BSYNC B1 ;  /* 0x0000000000017941 */ /* 0x000fea0003800000 */
.L_x_308:
[----:B------:R-:W-:Y:S05]  /*cd30*/  BRA `(.L_x_310) ;  /* 0xffffffec00e87947 */ /* 0x000fea000383ffff */
.L_x_290:
[----:B-1----:R1:W2:Y:S02]  /*cd40*/  SYNCS.PHASECHK.TRANS64.TRYWAIT P1, [R20+URZ+0x18], R11 ;  /* 0x0000180b140075a7 */ /* 0x0022a4000802017f */
[----:B--2---:R-:W-:Y:S05]  /*cd50*/  @!P1 NANOSLEEP.SYNCS 0x989680 ;  /* 0x009896800000995d */ /* 0x004fea0003900000 */
[----:B------:R-:W2:Y:S02]  /*cd60*/  @!P1 SYNCS.PHASECHK.TRANS64 P1, [R20+URZ+0x18], R11 ;  /* 0x0000180b140095a7 */ /* 0x000ea4000802007f */
[----:B--2---:R-:W-:Y:S05]  /*cd70*/  @!P1 BRA `(.L_x_290) ;  /* 0xfffffffc00f09947 */ /* 0x004fea000383ffff */
[----:B------:R-:W-:Y:S05]  /*cd80*/  BRA `(.L_x_311) ;  /* 0xfffffff000247947 */ /* 0x000fea000383ffff */
.L_x_299:
[----:B------:R-:W-:Y:S01]  /*cd90*/  BSSY B0, `(.L_x_312) ;  /* 0x0000006000007945 */ /* 0x000fe20003800000 */
[----:B------:R-:W-:-:S07]  /*cda0*/  IMAD.MOV.U32 R10, RZ, RZ, -0x1 ;  /* 0xffffffffff0a7424 */ /* 0x000fce00078e00ff */
[----:B------:R-:W-:Y:S05]  /*cdb0*/  WARPSYNC.COLLECTIVE R10, `(.L_x_313) ;  /* 0x000000000a0c7348 */ /* 0x000fea0003c00000 */
[----:B------:R-:W-:Y:S02]  /*cdc0*/  ELECT P1, UR62, PT ;  /* 0x00000000003e782f */ /* 0x000fe40003820000 */
[----:B------:R-:W-:Y:S01]  /*cdd0*/  MOV R10, UR62 ;  /* 0x0000003e000a7c02 */ /* 0x000fe20008000f00 */
[----:B------:R-:W-:Y:S10]  /*cde0*/  ENDCOLLECTIVE ;  /* 0x000000000000791b */ /* 0x000ff40003800000 */
.L_x_313:
[----:B------:R-:W-:Y:S05]  /*cdf0*/  BSYNC B0 ;  /* 0x0000000000007941 */ /* 0x000fea0003800000 */
.L_x_312:
[----:B------:R-:W-:Y:S01]  /*ce00*/  PLOP3.LUT P0, PT, P1, PT, PT, 0x80, 0x0 ;  /* 0x000000000000781c */ /* 0x000fe20000f0f070 */
[----:B------:R-:W-:-:S12]  /*ce10*/  BRA `(.L_x_314) ;  /* 0xfffffff800d07947 */ /* 0x000fd8000383ffff */
.L_x_303:
[----:B0-----:R0:W1:Y:S02]  /*ce20*/  SYNCS.PHASECHK.TRANS64.TRYWAIT P0, [R7+URZ], R2 ;  /* 0x00000002070075a7 */ /* 0x001064000800017f */
[----:B-1----:R-:W-:Y:S05]  /*ce30*/  @!P0 NANOSLEEP.SYNCS 0x989680 ;  /* 0x009896800000895d */ /* 0x002fea0003900000 */
[----:B------:R-:W1:Y:S02]  /*ce40*/  @!P0 SYNCS.PHASECHK.TRANS64 P0, [R7+URZ], R2 ;  /* 0x00000002070085a7 */ /* 0x000e64000800007f */
[----:B-1----:R-:W-:Y:S05]  /*ce50*/  @!P0 BRA `(.L_x_303) ;  /* 0xfffffffc00f08947 */ /* 0x002fea000383ffff */
[----:B------:R-:W-:Y:S05]  /*ce60*/  BRA `(.L_x_315) ;  /* 0xfffffffc00107947 */ /* 0x000fea000383ffff */
.L_x_304:
[----:B0-----:R0:W1:Y:S02]  /*ce70*/  SYNCS.PHASECHK.TRANS64.TRYWAIT P0, [R6+URZ], R5 ;  /* 0x00000005060075a7 */ /* 0x001064000800017f */
[----:B-1----:R-:W-:Y:S05]  /*ce80*/  @!P0 NANOSLEEP.SYNCS 0x989680 ;  /* 0x009896800000895d */ /* 0x002fea0003900000 */
[----:B------:R-:W1:Y:S02]  /*ce90*/  @!P0 SYNCS.PHASECHK.TRANS64 P0, [R6+URZ], R5 ;  /* 0x00000005060085a7 */ /* 0x000e64000800007f */
[----:B-1----:R-:W-:Y:S05]  /*cea0*/  @!P0 BRA `(.L_x_304) ;  /* 0xfffffffc00f08947 */ /* 0x002fea000383ffff */
[----:B------:R-:W-:Y:S05]  /*ceb0*/  BRA `(.L_x_316) ;  /* 0xfffffffc00187947 */ /* 0x000fea000383ffff */
.L_x_317:
[----:B------:R-:W-:-:S00]  /*cec0*/  BRA `(.L_x_317) ;  /* 0xfffffffc00fc7947 */ /* 0x000fc0000383ffff */
[----:B------:R-:W-:-:S00]  /*ced0*/  NOP ;  /* 0x0000000000007918 */ /* 0x000fc00000000000 */
        /* <DEDUP_REMOVED lines=10> */
.L_x_318:


//--------------------- .nv.shared._ZN7cutlass13device_kernelINS_4gemm6kernel13GemmUniversalIN4cute5tupleIJiiiiEEENS1_10collective13CollectiveMmaINS1_40MainloopSm90TmaGmmaWarpSpecializedSparseILi3ENS5_IJNS4_1CILi2EEENSA_ILi1EEESC_EEENS1_32KernelTmaWarpSpecializedPingpongEEENS5_IJNSA_ILi64EEENSA_ILi256EEENSA_ILi128EEEEEENS_10bfloat16_tENS5_IJNS4_6LayoutINS5_IJiNS5_IJSB_iEEEiEEENS5_IJlNS5_IJSC_SB_EEElEEEEENSL_INS5_IJNS5_IJNS5_IJNSA_ILi8EEESB_NSA_ILi4EEEEEEiEEENS5_IJNS5_IJNSA_ILi16EEESB_SS_EEEiEEEiEEENS5_IJNS5_IJNS5_IJSI_SV_NSA_ILi2048EEEEEENSA_ILi8192EEEEEENS5_IJNS5_IJSC_NSA_ILi1024EEENSA_ILi32EEEEEElEEElEEEEEEEESK_NS5_IJlSC_lEEENS4_8TiledMMAINS4_8MMA_AtomIJNS4_4SM904GMMA6SPARSE29GMMA_64x256x32_F32BF16BF16_SSILNS1E_5MajorE0ELS1H_0ELNS1E_7ScaleInE1ELS1I_1ELNS1E_9SparseSelE0EEEEEENSL_INS5_IJSC_SC_SC_EEENS5_IJNSA_ILi0EEES1N_S1N_EEEEENS5_IJNS4_10UnderscoreES1Q_S1Q_EEEEENS4_13SM90_TMA_LOADENS4_14ComposedLayoutINS4_7SwizzleILi3ELi4ELi3EEENS4_25smem_sparse_ptr_flag_bitsILi2ELi16EEENSL_INS5_IJNS5_IJSC_SR_EEENS5_IJSB_SG_EEEEEENS5_IJNS5_IJS1N_SI_EEESO_EEEEEEEvNS4_8identityENS4_23SM90_TMA_LOAD_MULTICASTENS1U_IS1W_NS4_18smem_ptr_flag_bitsILi16EEENSL_INS5_IJSR_SG_EEENS5_IJSG_SC_EEEEEEEvS26_EENS_8epilogue10collective6detail29Sm90TmaWarpSpecializedAdapterINS2G_15DefaultEpilogueIfNS5_IJSC_llEEES2K_NS2F_6thread17LinearCombinationIfLi1EffLNS2L_9ScaleType4KindE0ELNS_15FloatRoundStyleE2EfEENS1_15EpilogueDefaultEEEEEvvEEEEvNT_6ParamsE --------------------------
	.section	.nv.shared._ZN7cutlass13device_kernelINS_4gemm6kernel13GemmUniversalIN4cute5tupleIJiiiiEEENS1_10collective13CollectiveMmaINS1_40MainloopSm90TmaGmmaWarpSpecializedSparseILi3ENS5_IJNS4_1CILi2EEENSA_ILi1EEESC_EEENS1_32KernelTmaWarpSpecializedPingpongEEENS5_IJNSA_ILi64EEENSA_ILi256EEENSA_ILi128EEEEEENS_10bfloat16_tENS5_IJNS4_6LayoutINS5_IJiNS5_IJSB_iEEEiEEENS5_IJlNS5_IJSC_SB_EEElEEEEENSL_INS5_IJNS5_IJNS5_IJNSA_ILi8EEESB_NSA_ILi4EEEEEEiEEENS5_IJNS5_IJNSA_ILi16EEESB_SS_EEEiEEEiEEENS5_IJNS5_IJNS5_IJSI_SV_NSA_ILi2048EEEEEENSA_ILi8192EEEEEENS5_IJNS5_IJSC_NSA_ILi1024EEENSA_ILi32EEEEEElEEElEEEEEEEESK_NS5_IJlSC_lEEENS4_8TiledMMAINS4_8MMA_AtomIJNS4_4SM904GMMA6SPARSE29GMMA_64x256x32_F32BF16BF16_SSILNS1E_5MajorE0ELS1H_0ELNS1E_7ScaleInE1ELS1I_1ELNS1E_9SparseSelE0EEEEEENSL_INS5_IJSC_SC_SC_EEENS5_IJNSA_ILi0EEES1N_S1N_EEEEENS5_IJNS4_10UnderscoreES1Q_S1Q_EEEEENS4_13SM90_TMA_LOADENS4_14ComposedLayoutINS4_7SwizzleILi3ELi4ELi3EEENS4_25smem_sparse_ptr_flag_bitsILi2ELi16EEENSL_INS5_IJNS5_IJSC_SR_EEENS5_IJSB_SG_EEEEEENS5_IJNS5_IJS1N_SI_EEESO_EEEEEEEvNS4_8identityENS4_23SM90_TMA_LOAD_MULTICASTENS1U_IS1W_NS4_18smem_ptr_flag_bitsILi16EEENSL_INS5_IJSR_SG_EEENS5_IJSG_SC_EEEEEEEvS26_EENS_8epilogue10collective6detail29Sm90TmaWarpSpecializedAdapterINS2G_15DefaultEpilogueIfNS5_IJSC_llEEES2K_NS2F_6thread17LinearCombinationIfLi1EffLNS2L_9ScaleType4KindE0ELNS_15FloatRoundStyleE2EfEENS1_15EpilogueDefaultEEEEEvvEEEEvNT_6ParamsE,"aw",@nobits
	.sectionflags	@""
	.align	16
	.zero		1024


//--------------------- .nv.shared.reserved.0     --------------------------
	.section	.nv.shared.reserved.0,"aw",@nobits
	.weak		__nv_reservedSMEM_offset_0_alias
	.size		__nv_reservedSMEM_offset_0_alias, 0, 0
	.other		__nv_reservedSMEM_offset_0_alias,@"STO_CUDA_RESERVED_SHARED STV_DEFAULT"
__nv_reservedSMEM_offset_0_alias:
	.zero		0


//--------------------- .nv.global                --------------------------
	.section	.nv.global,"aw",@nobits
.nv.global:
	.type		_ZN39_INTERNAL_66b5c2ca_4_k_cu_4d80ba10_38394cute1_E,@object
	.size		_ZN39_INTERNAL_66b5c2ca_4_k_cu_4d80ba10_38394cute1_E,(_ZN39_INTERNAL_66b5c2ca_4_k_cu_4d80ba10_38394cuda3std3__45__cpo6cbeginE - _ZN39_INTERNAL_66b5c2ca_4_k_cu_4d80ba10_38394cute1_E)
_ZN39_INTERNAL_66b5c2ca_4_k_cu_4d80ba10_38394cute1_E:
	.zero		1
	.type		_ZN39_INTERNAL_66b5c2ca_4_k_cu_4d80ba10_38394cuda3std3__45__cpo6cbeginE,@object
	.size		_ZN39_INTERNAL_66b5c2ca_4_k_cu_4d80ba10_38394cuda3std3__45__cpo6cbeginE,(_ZN39_INTERNAL_66b5c2ca_4_k_cu_4d80ba10_38394cuda3std3__48in_placeE - _ZN39_INTERNAL_66b5c2ca_4_k_cu_4d80ba10_38394cuda3std3__45__cpo6cbeginE)
_ZN39_INTERNAL_66b5c2ca_4_k_cu_4d80ba10_38394cuda3std3__45__cpo6cbeginE:
	.zero		1
	.type		_ZN39_INTERNAL_66b5c2ca_4_k_cu_4d80ba10_38394cuda3std3__48in_placeE,@object
	.size		_ZN39_INTERNAL_66b5c2ca_4_k_cu_4d80ba10_38394cuda3std3__48in_placeE,(_ZN39_INTERNAL_66b5c2ca_4_k_cu_4d80ba10_38394cuda3std6ranges3__45__cpo9iter_moveE - _ZN39_INTERNAL_66b5c2ca_4_k_cu_4d80ba10_38394cuda3std3__48in_placeE)
_ZN39_INTERNAL_66b5c2ca_4_k_cu_4d80ba10_38394cuda3std3__48in_placeE:
	.zero		1
	.type		_ZN39_INTERNAL_66b5c2ca_4_k_cu_4d80ba10_38394cuda3std6ranges3__45__cpo9iter_moveE,@object
	.size		_ZN39_INTERNAL_66b5c2ca_4_k_cu_4d80ba10_38394cuda3std6ranges3__45__cpo9iter_moveE,(_ZN39_INTERNAL_66b5c2ca_4_k_cu_4d80ba10_38394cuda3std3__45__cpo5beginE - _ZN39_INTERNAL_66b5c2ca_4_k_cu_4d80ba10_38394cuda3std6ranges3__45__cpo9iter_moveE)
_ZN39_INTERNAL_66b5c2ca_4_k_cu_4d80ba10_38394cuda3std6ranges3__45__cpo9iter_moveE:
	.zero		1
	.type		_ZN39_INTERNAL_66b5c2ca_4_k_cu_4d80ba10_38394cuda3std3__45__cpo5beginE,@object
	.size		_ZN39_INTERNAL_66b5c2ca_4_k_cu_4d80ba10_38394cuda3std3__45__cpo5beginE,(_ZN39_INTERNAL_66b5c2ca_4_k_cu_4d80ba10_38394cuda3std3__441_GLOBAL__N__66b5c2ca_4_k_cu_4d80ba10_38396ignoreE - _ZN39_INTERNAL_66b5c2ca_4_k_cu_4d80ba10_38394cuda3std3__45__cpo5beginE)
_ZN39_INTERNAL_66b5c2ca_4_k_cu_4d80ba10_38394cuda3std3__45__cpo5beginE:
	.zero		1
	.type		_ZN39_INTERNAL_66b5c2ca_4_k_cu_4d80ba10_38394cuda3std3__441_GLOBAL__N__66b5c2ca_4_k_cu_4d80ba10_38396ignoreE,@object
	.size		_ZN39_INTERNAL_66b5c2ca_4_k_cu_4d80ba10_38394cuda3std3__441_GLOBAL__N__66b5c2ca_4_k_cu_4d80ba10_38396ignoreE,(_ZN39_INTERNAL_66b5c2ca_4_k_cu_4d80ba10_38394cute7productE - _ZN39_INTERNAL_66b5c2ca_4_k_cu_4d80ba10_38394cuda3std3__441_GLOBAL__N__66b5c2ca_4_k_cu_4d80ba10_38396ignoreE)
_ZN39_INTERNAL_66b5c2ca_4_k_cu_4d80ba10_38394cuda3std3__441_GLOBAL__N__66b5c2ca_4_k_cu_4d80ba10_38396ignoreE:
	.zero		1
	.type		_ZN39_INTERNAL_66b5c2ca_4_k_cu_4d80ba10_38394cute7productE,@object
	.size		_ZN39_INTERNAL_66b5c2ca_4_k_cu_4d80ba10_38394cute7productE,(_ZN39_INTERNAL_66b5c2ca_4_k_cu_4d80ba10_38394cuda3std3__45__cpo3endE - _ZN39_INTERNAL_66b5c2ca_4_k_cu_4d80ba10_38394cute7productE)
_ZN39_INTERNAL_66b5c2ca_4_k_cu_4d80ba10_38394cute7productE:
	.zero		1
	.type		_ZN39_INTERNAL_66b5c2ca_4_k_cu_4d80ba10_38394cuda3std3__45__cpo3endE,@object
	.size		_ZN39_INTERNAL_66b5c2ca_4_k_cu_4d80ba10_38394cuda3std3__45__cpo3endE,(_ZN39_INTERNAL_66b5c2ca_4_k_cu_4d80ba10_38394cuda3std3__419piecewise_constructE - _ZN39_INTERNAL_66b5c2ca_4_k_cu_4d80ba10_38394cuda3std3__45__cpo3endE)
_ZN39_INTERNAL_66b5c2ca_4_k_cu_4d80ba10_38394cuda3std3__45__cpo3endE:
	.zero		1
	.type		_ZN39_INTERNAL_66b5c2ca_4_k_cu_4d80ba10_38394cuda3std3__419piecewise_constructE,@object
	.size		_ZN39_INTERNAL_66b5c2ca_4_k_cu_4d80ba10_38394cuda3std3__419piecewise_constructE,(_ZN39_INTERNAL_66b5c2ca_4_k_cu_4d80ba10_38394cuda3std3__45__cpo4cendE - _ZN39_INTERNAL_66b5c2ca_4_k_cu_4d80ba10_38394cuda3std3__419piecewise_constructE)
_ZN39_INTERNAL_66b5c2ca_4_k_cu_4d80ba10_38394cuda3std3__419piecewise_constructE:
	.zero		1
	.type		_ZN39_INTERNAL_66b5c2ca_4_k_cu_4d80ba10_38394cuda3std3__45__cpo4cendE,@object
	.size		_ZN39_INTERNAL_66b5c2ca_4_k_cu_4d80ba10_38394cuda3std3__45__cpo4cendE,(_ZN39_INTERNAL_66b5c2ca_4_k_cu_4d80ba10_38394cuda3std6ranges3__45__cpo4swapE - _ZN39_INTERNAL_66b5c2ca_4_k_cu_4d80ba10_38394cuda3std3__45__cpo4cendE)
_ZN39_INTERNAL_66b5c2ca_4_k_cu_4d80ba10_38394cuda3std3__45__cpo4cendE:
	.zero		1
	.type		_ZN39_INTERNAL_66b5c2ca_4_k_cu_4d80ba10_38394cuda3std6ranges3__45__cpo4swapE,@object
	.size		_ZN39_INTERNAL_66b5c2ca_4_k_cu_4d80ba10_38394cuda3std6ranges3__45__cpo4swapE,(.L_7 - _ZN39_INTERNAL_66b5c2ca_4_k_cu_4d80ba10_38394cuda3std6ranges3__45__cpo4swapE)
_ZN39_INTERNAL_66b5c2ca_4_k_cu_4d80ba10_38394cuda3std6ranges3__45__cpo4swapE:
	.zero		1
.L_7:


//--------------------- .nv.constant0._ZN7cutlass13device_kernelINS_4gemm6kernel13GemmUniversalIN4cute5tupleIJiiiiEEENS1_10collective13CollectiveMmaINS1_40MainloopSm90TmaGmmaWarpSpecializedSparseILi3ENS5_IJNS4_1CILi2EEENSA_ILi1EEESC_EEENS1_32KernelTmaWarpSpecializedPingpongEEENS5_IJNSA_ILi64EEENSA_ILi256EEENSA_ILi128EEEEEENS_10bfloat16_tENS5_IJNS4_6LayoutINS5_IJiNS5_IJSB_iEEEiEEENS5_IJlNS5_IJSC_SB_EEElEEEEENSL_INS5_IJNS5_IJNS5_IJNSA_ILi8EEESB_NSA_ILi4EEEEEEiEEENS5_IJNS5_IJNSA_ILi16EEESB_SS_EEEiEEEiEEENS5_IJNS5_IJNS5_IJSI_SV_NSA_ILi2048EEEEEENSA_ILi8192EEEEEENS5_IJNS5_IJSC_NSA_ILi1024EEENSA_ILi32EEEEEElEEElEEEEEEEESK_NS5_IJlSC_lEEENS4_8TiledMMAINS4_8MMA_AtomIJNS4_4SM904GMMA6SPARSE29GMMA_64x256x32_F32BF16BF16_SSILNS1E_5MajorE0ELS1H_0ELNS1E_7ScaleInE1ELS1I_1ELNS1E_9SparseSelE0EEEEEENSL_INS5_IJSC_SC_SC_EEENS5_IJNSA_ILi0EEES1N_S1N_EEEEENS5_IJNS4_10UnderscoreES1Q_S1Q_EEEEENS4_13SM90_TMA_LOADENS4_14ComposedLayoutINS4_7SwizzleILi3ELi4ELi3EEENS4_25smem_sparse_ptr_flag_bitsILi2ELi16EEENSL_INS5_IJNS5_IJSC_SR_EEENS5_IJSB_SG_EEEEEENS5_IJNS5_IJS1N_SI_EEESO_EEEEEEEvNS4_8identityENS4_23SM90_TMA_LOAD_MULTICASTENS1U_IS1W_NS4_18smem_ptr_flag_bitsILi16EEENSL_INS5_IJSR_SG_EEENS5_IJSG_SC_EEEEEEEvS26_EENS_8epilogue10collective6detail29Sm90TmaWarpSpecializedAdapterINS2G_15DefaultEpilogueIfNS5_IJSC_llEEES2K_NS2F_6thread17LinearCombinationIfLi1EffLNS2L_9ScaleType4KindE0ELNS_15FloatRoundStyleE2EfEENS1_15EpilogueDefaultEEEEEvvEEEEvNT_6ParamsE --------------------------
	.section	.nv.constant0._ZN7cutlass13device_kernelINS_4gemm6kernel13GemmUniversalIN4cute5tupleIJiiiiEEENS1_10collective13CollectiveMmaINS1_40MainloopSm90TmaGmmaWarpSpecializedSparseILi3ENS5_IJNS4_1CILi2EEENSA_ILi1EEESC_EEENS1_32KernelTmaWarpSpecializedPingpongEEENS5_IJNSA_ILi64EEENSA_ILi256EEENSA_ILi128EEEEEENS_10bfloat16_tENS5_IJNS4_6LayoutINS5_IJiNS5_IJSB_iEEEiEEENS5_IJlNS5_IJSC_SB_EEElEEEEENSL_INS5_IJNS5_IJNS5_IJNSA_ILi8EEESB_NSA_ILi4EEEEEEiEEENS5_IJNS5_IJNSA_ILi16EEESB_SS_EEEiEEEiEEENS5_IJNS5_IJNS5_IJSI_SV_NSA_ILi2048EEEEEENSA_ILi8192EEEEEENS5_IJNS5_IJSC_NSA_ILi1024EEENSA_ILi32EEEEEElEEElEEEEEEEESK_NS5_IJlSC_lEEENS4_8TiledMMAINS4_8MMA_AtomIJNS4_4SM904GMMA6SPARSE29GMMA_64x256x32_F32BF16BF16_SSILNS1E_5MajorE0ELS1H_0ELNS1E_7ScaleInE1ELS1I_1ELNS1E_9SparseSelE0EEEEEENSL_INS5_IJSC_SC_SC_EEENS5_IJNSA_ILi0EEES1N_S1N_EEEEENS5_IJNS4_10UnderscoreES1Q_S1Q_EEEEENS4_13SM90_TMA_LOADENS4_14ComposedLayoutINS4_7SwizzleILi3ELi4ELi3EEENS4_25smem_sparse_ptr_flag_bitsILi2ELi16EEENSL_INS5_IJNS5_IJSC_SR_EEENS5_IJSB_SG_EEEEEENS5_IJNS5_IJS1N_SI_EEESO_EEEEEEEvNS4_8identityENS4_23SM90_TMA_LOAD_MULTICASTENS1U_IS1W_NS4_18smem_ptr_flag_bitsILi16EEENSL_INS5_IJSR_SG_EEENS5_IJSG_SC_EEEEEEEvS26_EENS_8epilogue10collective6detail29Sm90TmaWarpSpecializedAdapterINS2G_15DefaultEpilogueIfNS5_IJSC_llEEES2K_NS2F_6thread17LinearCombinationIfLi1EffLNS2L_9ScaleType4KindE0ELNS_15FloatRoundStyleE2EfEENS1_15EpilogueDefaultEEEEEvvEEEEvNT_6ParamsE,"a",@progbits
	.sectionflags	@""
	.align	4
.nv.constant0._ZN7cutlass13device_kernelINS_4gemm6kernel13GemmUniversalIN4cute5tupleIJiiiiEEENS1_10collective13CollectiveMmaINS1_40MainloopSm90TmaGmmaWarpSpecializedSparseILi3ENS5_IJNS4_1CILi2EEENSA_ILi1EEESC_EEENS1_32KernelTmaWarpSpecializedPingpongEEENS5_IJNSA_ILi64EEENSA_ILi256EEENSA_ILi128EEEEEENS_10bfloat16_tENS5_IJNS4_6LayoutINS5_IJiNS5_IJSB_iEEEiEEENS5_IJlNS5_IJSC_SB_EEElEEEEENSL_INS5_IJNS5_IJNS5_IJNSA_ILi8EEESB_NSA_ILi4EEEEEEiEEENS5_IJNS5_IJNSA_ILi16EEESB_SS_EEEiEEEiEEENS5_IJNS5_IJNS5_IJSI_SV_NSA_ILi2048EEEEEENSA_ILi8192EEEEEENS5_IJNS5_IJSC_NSA_ILi1024EEENSA_ILi32EEEEEElEEElEEEEEEEESK_NS5_IJlSC_lEEENS4_8TiledMMAINS4_8MMA_AtomIJNS4_4SM904GMMA6SPARSE29GMMA_64x256x32_F32BF16BF16_SSILNS1E_5MajorE0ELS1H_0ELNS1E_7ScaleInE1ELS1I_1ELNS1E_9SparseSelE0EEEEEENSL_INS5_IJSC_SC_SC_EEENS5_IJNSA_ILi0EEES1N_S1N_EEEEENS5_IJNS4_10UnderscoreES1Q_S1Q_EEEEENS4_13SM90_TMA_LOADENS4_14ComposedLayoutINS4_7SwizzleILi3ELi4ELi3EEENS4_25smem_sparse_ptr_flag_bitsILi2ELi16EEENSL_INS5_IJNS5_IJSC_SR_EEENS5_IJSB_SG_EEEEEENS5_IJNS5_IJS1N_SI_EEESO_EEEEEEEvNS4_8identityENS4_23SM90_TMA_LOAD_MULTICASTENS1U_IS1W_NS4_18smem_ptr_flag_bitsILi16EEENSL_INS5_IJSR_SG_EEENS5_IJSG_SC_EEEEEEEvS26_EENS_8epilogue10collective6detail29Sm90TmaWarpSpecializedAdapterINS2G_15DefaultEpilogueIfNS5_IJSC_llEEES2K_NS2F_6thread17LinearCombinationIfLi1EffLNS2L_9ScaleType4KindE0ELNS_15FloatRoundStyleE2EfEENS1_15EpilogueDefaultEEEEEvvEEEEvNT_6ParamsE:
	.zero		1920


//--------------------- SYMBOLS --------------------------

	.type		.nv.reservedSmem.offset0,@object
	.size		.nv.reservedSmem.offset0,0x4
